	.target	sm_90a

	.elftype	@"ET_EXEC"


//--------------------- .note.nv.tkinfo           --------------------------
	.section	.note.nv.tkinfo,"",@"SHT_NOTE"
	.sectionflags	@"SHF_NOTE_NV_TKINFO"
	.tkinfo
        /*0018*/ 	.word	0x00000002
        /*0030*/ 	.string	""
        /*0030*/ 	.string	"ptxas"
        /*0030*/ 	.string	"Cuda compilation tools, release 13.0, V13.0.88"
        /*0030*/ 	.string	"Build cuda_13.0.r13.0/compiler.36424714_0"
        /*0030*/ 	.string	"-arch sm_90a -m 64 "



//--------------------- .note.nv.cuinfo           --------------------------
	.section	.note.nv.cuinfo,"",@"SHT_NOTE"
	.sectionflags	@"SHF_NOTE_NV_CUINFO"
        /*0018*/ 	.short	0x0002
        /*001a*/ 	.short	0x005a
        /*001c*/ 	.short	0x0082
	.zero		2


//--------------------- .nv.info                  --------------------------
	.section	.nv.info,"",@"SHT_CUDA_INFO"
	.align	4


	//----- nvinfo : EIATTR_REGCOUNT
	.align		4
        /*0000*/ 	.byte	0x04, 0x2f
        /*0002*/ 	.short	(.L_12 - .L_11)
	.align		4
.L_11:
        /*0004*/ 	.word	index@(_ZN7cutlass13device_kernelINS_4conv6kernel13ConvUniversalINS1_16ConvProblemShapeILNS1_8OperatorE0ELi2EEENS1_10collective14CollectiveConvINS1_46MainloopSm90TmaGmmaWarpSpecializedImplicitGemmILS5_0ELi18ELi2EN4cute5tupleIJNSA_1CILi2EEENSC_ILi1EEESE_EEENS1_36KernelImplicitTmaWarpSpecializedSm90ELi1EEENSB_IJNSC_ILi64EEENSC_ILi128EEENSB_IJSI_EEEEEENS_12float_e4m3_tESM_NSA_8TiledMMAINSA_8MMA_AtomIJNSA_4SM904GMMA31MMA_64x128x32_F32E4M3E4M3_SS_TNILNSQ_7ScaleInE1ELSS_1EEEEEENSA_6LayoutINSB_IJSE_SE_SE_EEENSB_IJNSC_ILi0EEESX_SX_EEEEENSB_IJNSA_10UnderscoreES10_S10_EEEEENS7_6detail26Sm90ImplicitGemmTileTraitsINSA_20SM90_TMA_LOAD_IM2COLENSA_14ComposedLayoutINSA_7SwizzleILi2ELi4ELi3EEENSA_18smem_ptr_flag_bitsILi8EEENSV_INSB_IJNSB_IJNSC_ILi8EEES1B_EEENSB_IJSI_SE_EEENSB_IJSE_NSC_ILi18EEEEEEEEENSB_IJNSB_IJSI_NSC_ILi512EEEEEENSB_IJSE_SX_EEENSB_IJSX_NSC_ILi4096EEEEEEEEEEEEEvEENS14_INSA_23SM90_TMA_LOAD_MULTICASTENS16_IS18_S1A_NSV_INSB_IJNSB_IJS1B_NSC_ILi16EEEEEES1D_S1F_EEENSB_IJS1I_S1J_NSB_IJSX_NSC_ILi8192EEEEEEEEEEEEEvEEEENS_8epilogue10collective6detail29Sm90TmaWarpSpecializedAdapterINS22_15DefaultEpilogueISM_NSB_IJNSB_IJlllEEESE_SX_EEES27_NS21_6thread17LinearCombinationISM_Li1EffLNS28_9ScaleType4KindE0ELNS_15FloatRoundStyleE2ESM_EENS_4gemm15EpilogueDefaultEEEEEvvEEEEvNT_6ParamsE)
        /*0008*/ 	.word	0x0000005a


	//----- nvinfo : EIATTR_FRAME_SIZE
	.align		4
.L_12:
        /*000c*/ 	.byte	0x04, 0x11
        /*000e*/ 	.short	(.L_14 - .L_13)
	.align		4
.L_13:
        /*0010*/ 	.word	index@(_ZN7cutlass13device_kernelINS_4conv6kernel13ConvUniversalINS1_16ConvProblemShapeILNS1_8OperatorE0ELi2EEENS1_10collective14CollectiveConvINS1_46MainloopSm90TmaGmmaWarpSpecializedImplicitGemmILS5_0ELi18ELi2EN4cute5tupleIJNSA_1CILi2EEENSC_ILi1EEESE_EEENS1_36KernelImplicitTmaWarpSpecializedSm90ELi1EEENSB_IJNSC_ILi64EEENSC_ILi128EEENSB_IJSI_EEEEEENS_12float_e4m3_tESM_NSA_8TiledMMAINSA_8MMA_AtomIJNSA_4SM904GMMA31MMA_64x128x32_F32E4M3E4M3_SS_TNILNSQ_7ScaleInE1ELSS_1EEEEEENSA_6LayoutINSB_IJSE_SE_SE_EEENSB_IJNSC_ILi0EEESX_SX_EEEEENSB_IJNSA_10UnderscoreES10_S10_EEEEENS7_6detail26Sm90ImplicitGemmTileTraitsINSA_20SM90_TMA_LOAD_IM2COLENSA_14ComposedLayoutINSA_7SwizzleILi2ELi4ELi3EEENSA_18smem_ptr_flag_bitsILi8EEENSV_INSB_IJNSB_IJNSC_ILi8EEES1B_EEENSB_IJSI_SE_EEENSB_IJSE_NSC_ILi18EEEEEEEEENSB_IJNSB_IJSI_NSC_ILi512EEEEEENSB_IJSE_SX_EEENSB_IJSX_NSC_ILi4096EEEEEEEEEEEEEvEENS14_INSA_23SM90_TMA_LOAD_MULTICASTENS16_IS18_S1A_NSV_INSB_IJNSB_IJS1B_NSC_ILi16EEEEEES1D_S1F_EEENSB_IJS1I_S1J_NSB_IJSX_NSC_ILi8192EEEEEEEEEEEEEvEEEENS_8epilogue10collective6detail29Sm90TmaWarpSpecializedAdapterINS22_15DefaultEpilogueISM_NSB_IJNSB_IJlllEEESE_SX_EEES27_NS21_6thread17LinearCombinationISM_Li1EffLNS28_9ScaleType4KindE0ELNS_15FloatRoundStyleE2ESM_EENS_4gemm15EpilogueDefaultEEEEEvvEEEEvNT_6ParamsE)
        /*0014*/ 	.word	0x00000000


	//----- nvinfo : EIATTR_MIN_STACK_SIZE
	.align		4
.L_14:
        /*0018*/ 	.byte	0x04, 0x12
        /*001a*/ 	.short	(.L_16 - .L_15)
	.align		4
.L_15:
        /*001c*/ 	.word	index@(_ZN7cutlass13device_kernelINS_4conv6kernel13ConvUniversalINS1_16ConvProblemShapeILNS1_8OperatorE0ELi2EEENS1_10collective14CollectiveConvINS1_46MainloopSm90TmaGmmaWarpSpecializedImplicitGemmILS5_0ELi18ELi2EN4cute5tupleIJNSA_1CILi2EEENSC_ILi1EEESE_EEENS1_36KernelImplicitTmaWarpSpecializedSm90ELi1EEENSB_IJNSC_ILi64EEENSC_ILi128EEENSB_IJSI_EEEEEENS_12float_e4m3_tESM_NSA_8TiledMMAINSA_8MMA_AtomIJNSA_4SM904GMMA31MMA_64x128x32_F32E4M3E4M3_SS_TNILNSQ_7ScaleInE1ELSS_1EEEEEENSA_6LayoutINSB_IJSE_SE_SE_EEENSB_IJNSC_ILi0EEESX_SX_EEEEENSB_IJNSA_10UnderscoreES10_S10_EEEEENS7_6detail26Sm90ImplicitGemmTileTraitsINSA_20SM90_TMA_LOAD_IM2COLENSA_14ComposedLayoutINSA_7SwizzleILi2ELi4ELi3EEENSA_18smem_ptr_flag_bitsILi8EEENSV_INSB_IJNSB_IJNSC_ILi8EEES1B_EEENSB_IJSI_SE_EEENSB_IJSE_NSC_ILi18EEEEEEEEENSB_IJNSB_IJSI_NSC_ILi512EEEEEENSB_IJSE_SX_EEENSB_IJSX_NSC_ILi4096EEEEEEEEEEEEEvEENS14_INSA_23SM90_TMA_LOAD_MULTICASTENS16_IS18_S1A_NSV_INSB_IJNSB_IJS1B_NSC_ILi16EEEEEES1D_S1F_EEENSB_IJS1I_S1J_NSB_IJSX_NSC_ILi8192EEEEEEEEEEEEEvEEEENS_8epilogue10collective6detail29Sm90TmaWarpSpecializedAdapterINS22_15DefaultEpilogueISM_NSB_IJNSB_IJlllEEESE_SX_EEES27_NS21_6thread17LinearCombinationISM_Li1EffLNS28_9ScaleType4KindE0ELNS_15FloatRoundStyleE2ESM_EENS_4gemm15EpilogueDefaultEEEEEvvEEEEvNT_6ParamsE)
        /*0020*/ 	.word	0x00000000
.L_16:


//--------------------- .nv.compat                --------------------------
	.section	.nv.compat,"",@"SHT_CUDA_COMPAT_INFO"
	.align	4
        /*0000*/ 	.byte	0x02, 0x09, 0x01, 0x00, 0x02, 0x02, 0x04, 0x00, 0x02, 0x05, 0x05, 0x00, 0x03, 0x07, 0x01, 0x01
        /*0010*/ 	.byte	0x02, 0x03, 0x01, 0x00, 0x02, 0x06, 0x01, 0x00, 0x04, 0x0b, 0x08, 0x00, 0x00, 0x00, 0x00, 0x00
        /*0020*/ 	.byte	0x00, 0x00, 0x00, 0x00


//--------------------- .nv.info._ZN7cutlass13device_kernelINS_4conv6kernel13ConvUniversalINS1_16ConvProblemShapeILNS1_8OperatorE0ELi2EEENS1_10collective14CollectiveConvINS1_46MainloopSm90TmaGmmaWarpSpecializedImplicitGemmILS5_0ELi18ELi2EN4cute5tupleIJNSA_1CILi2EEENSC_ILi1EEESE_EEENS1_36KernelImplicitTmaWarpSpecializedSm90ELi1EEENSB_IJNSC_ILi64EEENSC_ILi128EEENSB_IJSI_EEEEEENS_12float_e4m3_tESM_NSA_8TiledMMAINSA_8MMA_AtomIJNSA_4SM904GMMA31MMA_64x128x32_F32E4M3E4M3_SS_TNILNSQ_7ScaleInE1ELSS_1EEEEEENSA_6LayoutINSB_IJSE_SE_SE_EEENSB_IJNSC_ILi0EEESX_SX_EEEEENSB_IJNSA_10UnderscoreES10_S10_EEEEENS7_6detail26Sm90ImplicitGemmTileTraitsINSA_20SM90_TMA_LOAD_IM2COLENSA_14ComposedLayoutINSA_7SwizzleILi2ELi4ELi3EEENSA_18smem_ptr_flag_bitsILi8EEENSV_INSB_IJNSB_IJNSC_ILi8EEES1B_EEENSB_IJSI_SE_EEENSB_IJSE_NSC_ILi18EEEEEEEEENSB_IJNSB_IJSI_NSC_ILi512EEEEEENSB_IJSE_SX_EEENSB_IJSX_NSC_ILi4096EEEEEEEEEEEEEvEENS14_INSA_23SM90_TMA_LOAD_MULTICASTENS16_IS18_S1A_NSV_INSB_IJNSB_IJS1B_NSC_ILi16EEEEEES1D_S1F_EEENSB_IJS1I_S1J_NSB_IJSX_NSC_ILi8192EEEEEEEEEEEEEvEEEENS_8epilogue10collective6detail29Sm90TmaWarpSpecializedAdapterINS22_15DefaultEpilogueISM_NSB_IJNSB_IJlllEEESE_SX_EEES27_NS21_6thread17LinearCombinationISM_Li1EffLNS28_9ScaleType4KindE0ELNS_15FloatRoundStyleE2ESM_EENS_4gemm15EpilogueDefaultEEEEEvvEEEEvNT_6ParamsE --------------------------
	.section	.nv.info._ZN7cutlass13device_kernelINS_4conv6kernel13ConvUniversalINS1_16ConvProblemShapeILNS1_8OperatorE0ELi2EEENS1_10collective14CollectiveConvINS1_46MainloopSm90TmaGmmaWarpSpecializedImplicitGemmILS5_0ELi18ELi2EN4cute5tupleIJNSA_1CILi2EEENSC_ILi1EEESE_EEENS1_36KernelImplicitTmaWarpSpecializedSm90ELi1EEENSB_IJNSC_ILi64EEENSC_ILi128EEENSB_IJSI_EEEEEENS_12float_e4m3_tESM_NSA_8TiledMMAINSA_8MMA_AtomIJNSA_4SM904GMMA31MMA_64x128x32_F32E4M3E4M3_SS_TNILNSQ_7ScaleInE1ELSS_1EEEEEENSA_6LayoutINSB_IJSE_SE_SE_EEENSB_IJNSC_ILi0EEESX_SX_EEEEENSB_IJNSA_10UnderscoreES10_S10_EEEEENS7_6detail26Sm90ImplicitGemmTileTraitsINSA_20SM90_TMA_LOAD_IM2COLENSA_14ComposedLayoutINSA_7SwizzleILi2ELi4ELi3EEENSA_18smem_ptr_flag_bitsILi8EEENSV_INSB_IJNSB_IJNSC_ILi8EEES1B_EEENSB_IJSI_SE_EEENSB_IJSE_NSC_ILi18EEEEEEEEENSB_IJNSB_IJSI_NSC_ILi512EEEEEENSB_IJSE_SX_EEENSB_IJSX_NSC_ILi4096EEEEEEEEEEEEEvEENS14_INSA_23SM90_TMA_LOAD_MULTICASTENS16_IS18_S1A_NSV_INSB_IJNSB_IJS1B_NSC_ILi16EEEEEES1D_S1F_EEENSB_IJS1I_S1J_NSB_IJSX_NSC_ILi8192EEEEEEEEEEEEEvEEEENS_8epilogue10collective6detail29Sm90TmaWarpSpecializedAdapterINS22_15DefaultEpilogueISM_NSB_IJNSB_IJlllEEESE_SX_EEES27_NS21_6thread17LinearCombinationISM_Li1EffLNS28_9ScaleType4KindE0ELNS_15FloatRoundStyleE2ESM_EENS_4gemm15EpilogueDefaultEEEEEvvEEEEvNT_6ParamsE,"",@"SHT_CUDA_INFO"
	.sectionflags	@""
	.align	4


	//----- nvinfo : EIATTR_CUDA_API_VERSION
	.align		4
        /*0000*/ 	.byte	0x04, 0x37
        /*0002*/ 	.short	(.L_18 - .L_17)
.L_17:
        /*0004*/ 	.word	0x00000082


	//----- nvinfo : EIATTR_KPARAM_INFO
	.align		4
.L_18:
        /*0008*/ 	.byte	0x04, 0x17
        /*000a*/ 	.short	(.L_20 - .L_19)
.L_19:
        /*000c*/ 	.word	0x00000000
        /*0010*/ 	.short	0x0000
        /*0012*/ 	.short	0x0070
        /*0014*/ 	.byte	0x00, 0xf0, 0x01, 0x0e


	//----- nvinfo : EIATTR_SPARSE_MMA_MASK
	.align		4
.L_20:
        /*0018*/ 	.byte	0x03, 0x50
        /*001a*/ 	.short	0x0000


	//----- nvinfo : EIATTR_MAXREG_COUNT
	.align		4
        /*001c*/ 	.byte	0x03, 0x1b
        /*001e*/ 	.short	0x00ff


	//----- nvinfo : EIATTR_NUM_BARRIERS
	.align		4
        /*0020*/ 	.byte	0x02, 0x4c
        /*0022*/ 	.byte	0x01
	.zero		1


	//----- nvinfo : EIATTR_MERCURY_ISA_VERSION
	.align		4
        /*0024*/ 	.byte	0x03, 0x5f
        /*0026*/ 	.short	0x0101


	//----- nvinfo : EIATTR_COOP_GROUP_MASK_REGIDS
	.align		4
        /*0028*/ 	.byte	0x04, 0x29
        /*002a*/ 	.short	(.L_22 - .L_21)


	//   ....[0]....
.L_21:
        /*002c*/ 	.word	0xffffffff


	//   ....[1]....
        /*0030*/ 	.word	0xffffffff


	//   ....[2]....
        /*0034*/ 	.word	0xffffffff


	//   ....[3]....
        /*0038*/ 	.word	0xffffffff


	//----- nvinfo : EIATTR_COOP_GROUP_INSTR_OFFSETS
	.align		4
.L_22:
        /*003c*/ 	.byte	0x04, 0x28
        /*003e*/ 	.short	(.L_24 - .L_23)


	//   ....[0]....
.L_23:
        /*0040*/ 	.word	0x00000070


	//   ....[1]....
        /*0044*/ 	.word	0x00000080


	//   ....[2]....
        /*0048*/ 	.word	0x00000140


	//   ....[3]....
        /*004c*/ 	.word	0x00000890


	//----- nvinfo : EIATTR_MBARRIER_INSTR_OFFSETS
	.align		4
.L_24:
        /*0050*/ 	.byte	0x04, 0x39
        /*0052*/ 	.short	(.L_26 - .L_25)


	//   ....[0]....
.L_25:
        /*0054*/ 	.word	0x00000310
        /*0058*/ 	.word	0x000000ff
        /*005c*/ 	.word	0x00036000
        /*0060*/ 	.short	0x0100
        /*0062*/ 	.byte	0x08
	.zero		1


	//   ....[1]....
        /*0064*/ 	.word	0x00000320
        /*0068*/ 	.word	0x000000ff
        /*006c*/ 	.word	0x00036090
        /*0070*/ 	.short	0x0100
        /*0072*/ 	.byte	0x08
	.zero		1


	//   ....[2]....
        /*0074*/ 	.word	0x00000330
        /*0078*/ 	.word	0x000000ff
        /*007c*/ 	.word	0x00036008
        /*0080*/ 	.short	0x0100
        /*0082*/ 	.byte	0x08
	.zero		1


	//   ....[3]....
        /*0084*/ 	.word	0x00000340
        /*0088*/ 	.word	0x000000ff
        /*008c*/ 	.word	0x00036098
        /*0090*/ 	.short	0x0100
        /*0092*/ 	.byte	0x08
	.zero		1


	//   ....[4]....
        /*0094*/ 	.word	0x00000350
        /*0098*/ 	.word	0x000000ff
        /*009c*/ 	.word	0x00036010
        /*00a0*/ 	.short	0x0100
        /*00a2*/ 	.byte	0x08
	.zero		1


	//   ....[5]....
        /*00a4*/ 	.word	0x00000360
        /*00a8*/ 	.word	0x000000ff
        /*00ac*/ 	.word	0x000360a0
        /*00b0*/ 	.short	0x0100
        /*00b2*/ 	.byte	0x08
	.zero		1


	//   ....[6]....
        /*00b4*/ 	.word	0x00000370
        /*00b8*/ 	.word	0x000000ff
        /*00bc*/ 	.word	0x00036018
        /*00c0*/ 	.short	0x0100
        /*00c2*/ 	.byte	0x08
	.zero		1


	//   ....[7]....
        /*00c4*/ 	.word	0x00000380
        /*00c8*/ 	.word	0x000000ff
        /*00cc*/ 	.word	0x000360a8
        /*00d0*/ 	.short	0x0100
        /*00d2*/ 	.byte	0x08
	.zero		1


	//   ....[8]....
        /*00d4*/ 	.word	0x00000390
        /*00d8*/ 	.word	0x000000ff
        /*00dc*/ 	.word	0x00036020
        /*00e0*/ 	.short	0x0100
        /*00e2*/ 	.byte	0x08
	.zero		1


	//   ....[9]....
        /*00e4*/ 	.word	0x000003a0
        /*00e8*/ 	.word	0x000000ff
        /*00ec*/ 	.word	0x000360b0
        /*00f0*/ 	.short	0x0100
        /*00f2*/ 	.byte	0x08
	.zero		1


	//   ....[10]....
        /*00f4*/ 	.word	0x000003b0
        /*00f8*/ 	.word	0x000000ff
        /*00fc*/ 	.word	0x00036028
        /*0100*/ 	.short	0x0100
        /*0102*/ 	.byte	0x08
	.zero		1


	//   ....[11]....
        /*0104*/ 	.word	0x000003c0
        /*0108*/ 	.word	0x000000ff
        /*010c*/ 	.word	0x000360b8
        /*0110*/ 	.short	0x0100
        /*0112*/ 	.byte	0x08
	.zero		1


	//   ....[12]....
        /*0114*/ 	.word	0x000003d0
        /*0118*/ 	.word	0x000000ff
        /*011c*/ 	.word	0x00036030
        /*0120*/ 	.short	0x0100
        /*0122*/ 	.byte	0x08
	.zero		1


	//   ....[13]....
        /*0124*/ 	.word	0x000003e0
        /*0128*/ 	.word	0x000000ff
        /*012c*/ 	.word	0x000360c0
        /*0130*/ 	.short	0x0100
        /*0132*/ 	.byte	0x08
	.zero		1


	//   ....[14]....
        /*0134*/ 	.word	0x000003f0
        /*0138*/ 	.word	0x000000ff
        /*013c*/ 	.word	0x00036038
        /*0140*/ 	.short	0x0100
        /*0142*/ 	.byte	0x08
	.zero		1


	//   ....[15]....
        /*0144*/ 	.word	0x00000400
        /*0148*/ 	.word	0x000000ff
        /*014c*/ 	.word	0x000360c8
        /*0150*/ 	.short	0x0100
        /*0152*/ 	.byte	0x08
	.zero		1


	//   ....[16]....
        /*0154*/ 	.word	0x00000410
        /*0158*/ 	.word	0x000000ff
        /*015c*/ 	.word	0x00036040
        /*0160*/ 	.short	0x0100
        /*0162*/ 	.byte	0x08
	.zero		1


	//   ....[17]....
        /*0164*/ 	.word	0x00000420
        /*0168*/ 	.word	0x000000ff
        /*016c*/ 	.word	0x000360d0
        /*0170*/ 	.short	0x0100
        /*0172*/ 	.byte	0x08
	.zero		1


	//   ....[18]....
        /*0174*/ 	.word	0x00000430
        /*0178*/ 	.word	0x000000ff
        /*017c*/ 	.word	0x00036048
        /*0180*/ 	.short	0x0100
        /*0182*/ 	.byte	0x08
	.zero		1


	//   ....[19]....
        /*0184*/ 	.word	0x00000440
        /*0188*/ 	.word	0x000000ff
        /*018c*/ 	.word	0x000360d8
        /*0190*/ 	.short	0x0100
        /*0192*/ 	.byte	0x08
	.zero		1


	//   ....[20]....
        /*0194*/ 	.word	0x00000450
        /*0198*/ 	.word	0x000000ff
        /*019c*/ 	.word	0x00036050
        /*01a0*/ 	.short	0x0100
        /*01a2*/ 	.byte	0x08
	.zero		1


	//   ....[21]....
        /*01a4*/ 	.word	0x00000460
        /*01a8*/ 	.word	0x000000ff
        /*01ac*/ 	.word	0x000360e0
        /*01b0*/ 	.short	0x0100
        /*01b2*/ 	.byte	0x08
	.zero		1


	//   ....[22]....
        /*01b4*/ 	.word	0x00000470
        /*01b8*/ 	.word	0x000000ff
        /*01bc*/ 	.word	0x00036058
        /*01c0*/ 	.short	0x0100
        /*01c2*/ 	.byte	0x08
	.zero		1


	//   ....[23]....
        /*01c4*/ 	.word	0x00000480
        /*01c8*/ 	.word	0x000000ff
        /*01cc*/ 	.word	0x000360e8
        /*01d0*/ 	.short	0x0100
        /*01d2*/ 	.byte	0x08
	.zero		1


	//   ....[24]....
        /*01d4*/ 	.word	0x00000490
        /*01d8*/ 	.word	0x000000ff
        /*01dc*/ 	.word	0x00036060
        /*01e0*/ 	.short	0x0100
        /*01e2*/ 	.byte	0x08
	.zero		1


	//   ....[25]....
        /*01e4*/ 	.word	0x000004a0
        /*01e8*/ 	.word	0x000000ff
        /*01ec*/ 	.word	0x000360f0
        /*01f0*/ 	.short	0x0100
        /*01f2*/ 	.byte	0x08
	.zero		1


	//   ....[26]....
        /*01f4*/ 	.word	0x000004b0
        /*01f8*/ 	.word	0x000000ff
        /*01fc*/ 	.word	0x00036068
        /*0200*/ 	.short	0x0100
        /*0202*/ 	.byte	0x08
	.zero		1


	//   ....[27]....
        /*0204*/ 	.word	0x000004c0
        /*0208*/ 	.word	0x000000ff
        /*020c*/ 	.word	0x000360f8
        /*0210*/ 	.short	0x0100
        /*0212*/ 	.byte	0x08
	.zero		1


	//   ....[28]....
        /*0214*/ 	.word	0x000004d0
        /*0218*/ 	.word	0x000000ff
        /*021c*/ 	.word	0x00036070
        /*0220*/ 	.short	0x0100
        /*0222*/ 	.byte	0x08
	.zero		1


	//   ....[29]....
        /*0224*/ 	.word	0x000004e0
        /*0228*/ 	.word	0x000000ff
        /*022c*/ 	.word	0x00036100
        /*0230*/ 	.short	0x0100
        /*0232*/ 	.byte	0x08
	.zero		1


	//   ....[30]....
        /*0234*/ 	.word	0x000004f0
        /*0238*/ 	.word	0x000000ff
        /*023c*/ 	.word	0x00036078
        /*0240*/ 	.short	0x0100
        /*0242*/ 	.byte	0x08
	.zero		1


	//   ....[31]....
        /*0244*/ 	.word	0x00000500
        /*0248*/ 	.word	0x000000ff
        /*024c*/ 	.word	0x00036108
        /*0250*/ 	.short	0x0100
        /*0252*/ 	.byte	0x08
	.zero		1


	//   ....[32]....
        /*0254*/ 	.word	0x00000510
        /*0258*/ 	.word	0x000000ff
        /*025c*/ 	.word	0x00036080
        /*0260*/ 	.short	0x0100
        /*0262*/ 	.byte	0x08
	.zero		1


	//   ....[33]....
        /*0264*/ 	.word	0x00000520
        /*0268*/ 	.word	0x000000ff
        /*026c*/ 	.word	0x00036110
        /*0270*/ 	.short	0x0100
        /*0272*/ 	.byte	0x08
	.zero		1


	//   ....[34]....
        /*0274*/ 	.word	0x00000530
        /*0278*/ 	.word	0x000000ff
        /*027c*/ 	.word	0x00036088
        /*0280*/ 	.short	0x0100
        /*0282*/ 	.byte	0x08
	.zero		1


	//   ....[35]....
        /*0284*/ 	.word	0x00000540
        /*0288*/ 	.word	0x000000ff
        /*028c*/ 	.word	0x00036118
        /*0290*/ 	.short	0x0100
        /*0292*/ 	.byte	0x08
	.zero		1


	//   ....[36]....
        /*0294*/ 	.word	0x00000ee0
        /*0298*/ 	.word	0x00000008
        /*029c*/ 	.word	0x00036000
        /*02a0*/ 	.short	0x010a
        /*02a2*/ 	.byte	0x3f
	.zero		1


	//   ....[37]....
        /*02a4*/ 	.word	0x000011c0
        /*02a8*/ 	.word	0x0000000b
        /*02ac*/ 	.word	0x00036000
        /*02b0*/ 	.short	0x010a
        /*02b2*/ 	.byte	0x3f
	.zero		1


	//   ....[38]....
        /*02b4*/ 	.word	0x00001320
        /*02b8*/ 	.word	0x0000000b
        /*02bc*/ 	.word	0x00000000
        /*02c0*/ 	.short	0x0101
        /*02c2*/ 	.byte	0x3f
	.zero		1


	//   ....[39]....
        /*02c4*/ 	.word	0x00001560
        /*02c8*/ 	.word	0x00000003
        /*02cc*/ 	.word	0x00000000
        /*02d0*/ 	.short	0x0101
        /*02d2*/ 	.byte	0x3f
	.zero		1


	//   ....[40]....
        /*02d4*/ 	.word	0x00005f80
        /*02d8*/ 	.word	0x0000000e
        /*02dc*/ 	.word	0x00036090
        /*02e0*/ 	.short	0x010a
        /*02e2*/ 	.byte	0x3f
	.zero		1


	//   ....[41]....
        /*02e4*/ 	.word	0x00006640
        /*02e8*/ 	.word	0x00000002
        /*02ec*/ 	.word	0x00000000
        /*02f0*/ 	.short	0x010a
        /*02f2*/ 	.byte	0x3f
	.zero		1


	//   ....[42]....
        /*02f4*/ 	.word	0x000066f0
        /*02f8*/ 	.word	0x00000002
        /*02fc*/ 	.word	0x00000000
        /*0300*/ 	.short	0x010a
        /*0302*/ 	.byte	0x3f
	.zero		1


	//   ....[43]....
        /*0304*/ 	.word	0x000067a0
        /*0308*/ 	.word	0x00000002
        /*030c*/ 	.word	0x00000000
        /*0310*/ 	.short	0x010a
        /*0312*/ 	.byte	0x3f
	.zero		1


	//   ....[44]....
        /*0314*/ 	.word	0x00006850
        /*0318*/ 	.word	0x00000002
        /*031c*/ 	.word	0x00000000
        /*0320*/ 	.short	0x010a
        /*0322*/ 	.byte	0x3f
	.zero		1


	//   ....[45]....
        /*0324*/ 	.word	0x00006900
        /*0328*/ 	.word	0x00000002
        /*032c*/ 	.word	0x00000000
        /*0330*/ 	.short	0x010a
        /*0332*/ 	.byte	0x3f
	.zero		1


	//   ....[46]....
        /*0334*/ 	.word	0x000069b0
        /*0338*/ 	.word	0x00000002
        /*033c*/ 	.word	0x00000000
        /*0340*/ 	.short	0x010a
        /*0342*/ 	.byte	0x3f
	.zero		1


	//   ....[47]....
        /*0344*/ 	.word	0x00006a60
        /*0348*/ 	.word	0x00000002
        /*034c*/ 	.word	0x00000000
        /*0350*/ 	.short	0x010a
        /*0352*/ 	.byte	0x3f
	.zero		1


	//   ....[48]....
        /*0354*/ 	.word	0x00006b10
        /*0358*/ 	.word	0x00000002
        /*035c*/ 	.word	0x00000000
        /*0360*/ 	.short	0x010a
        /*0362*/ 	.byte	0x3f
	.zero		1


	//   ....[49]....
        /*0364*/ 	.word	0x00006bc0
        /*0368*/ 	.word	0x00000002
        /*036c*/ 	.word	0x00000000
        /*0370*/ 	.short	0x010a
        /*0372*/ 	.byte	0x3f
	.zero		1


	//   ....[50]....
        /*0374*/ 	.word	0x00006c70
        /*0378*/ 	.word	0x00000002
        /*037c*/ 	.word	0x00000000
        /*0380*/ 	.short	0x010a
        /*0382*/ 	.byte	0x3f
	.zero		1


	//   ....[51]....
        /*0384*/ 	.word	0x00006d20
        /*0388*/ 	.word	0x00000002
        /*038c*/ 	.word	0x00000000
        /*0390*/ 	.short	0x010a
        /*0392*/ 	.byte	0x3f
	.zero		1


	//   ....[52]....
        /*0394*/ 	.word	0x00006dd0
        /*0398*/ 	.word	0x00000002
        /*039c*/ 	.word	0x00000000
        /*03a0*/ 	.short	0x010a
        /*03a2*/ 	.byte	0x3f
	.zero		1


	//   ....[53]....
        /*03a4*/ 	.word	0x00006e80
        /*03a8*/ 	.word	0x00000002
        /*03ac*/ 	.word	0x00000000
        /*03b0*/ 	.short	0x010a
        /*03b2*/ 	.byte	0x3f
	.zero		1


	//   ....[54]....
        /*03b4*/ 	.word	0x00006f30
        /*03b8*/ 	.word	0x00000002
        /*03bc*/ 	.word	0x00000000
        /*03c0*/ 	.short	0x010a
        /*03c2*/ 	.byte	0x3f
	.zero		1


	//   ....[55]....
        /*03c4*/ 	.word	0x00006fe0
        /*03c8*/ 	.word	0x00000002
        /*03cc*/ 	.word	0x00000000
        /*03d0*/ 	.short	0x010a
        /*03d2*/ 	.byte	0x3f
	.zero		1


	//   ....[56]....
        /*03d4*/ 	.word	0x00007090
        /*03d8*/ 	.word	0x00000002
        /*03dc*/ 	.word	0x00000000
        /*03e0*/ 	.short	0x010a
        /*03e2*/ 	.byte	0x3f
	.zero		1


	//   ....[57]....
        /*03e4*/ 	.word	0x00007140
        /*03e8*/ 	.word	0x00000002
        /*03ec*/ 	.word	0x00000000
        /*03f0*/ 	.short	0x010a
        /*03f2*/ 	.byte	0x3f
	.zero		1


	//   ....[58]....
        /*03f4*/ 	.word	0x000071f0
        /*03f8*/ 	.word	0x00000005
        /*03fc*/ 	.word	0x00000000
        /*0400*/ 	.short	0x010a
        /*0402*/ 	.byte	0x3f
	.zero		1


	//----- nvinfo : EIATTR_NUM_MBARRIERS
	.align		4
.L_26:
        /*0404*/ 	.byte	0x03, 0x38
        /*0406*/ 	.short	0x0024


	//----- nvinfo : EIATTR_EXIT_INSTR_OFFSETS
	.align		4
        /*0408*/ 	.byte	0x04, 0x1c
        /*040a*/ 	.short	(.L_28 - .L_27)


	//   ....[0]....
.L_27:
        /*040c*/ 	.word	0x00000c10


	//   ....[1]....
        /*0410*/ 	.word	0x000016b0


	//   ....[2]....
        /*0414*/ 	.word	0x00004d10


	//   ....[3]....
        /*0418*/ 	.word	0x00004d30


	//   ....[4]....
        /*041c*/ 	.word	0x00005d50


	//   ....[5]....
        /*0420*/ 	.word	0x00005d70


	//   ....[6]....
        /*0424*/ 	.word	0x00005d90


	//   ....[7]....
        /*0428*/ 	.word	0x00006530


	//   ....[8]....
        /*042c*/ 	.word	0x00007220


	//----- nvinfo : EIATTR_MAX_THREADS
	.align		4
.L_28:
        /*0430*/ 	.byte	0x04, 0x05
        /*0432*/ 	.short	(.L_30 - .L_29)
.L_29:
        /*0434*/ 	.word	0x00000100
        /*0438*/ 	.word	0x00000001
        /*043c*/ 	.word	0x00000001


	//----- nvinfo : EIATTR_CRS_STACK_SIZE
	.align		4
.L_30:
        /*0440*/ 	.byte	0x04, 0x1e
        /*0442*/ 	.short	(.L_32 - .L_31)
.L_31:
        /*0444*/ 	.word	0x00000000


	//----- nvinfo : EIATTR_CBANK_PARAM_SIZE
	.align		4
.L_32:
        /*0448*/ 	.byte	0x03, 0x19
        /*044a*/ 	.short	0x03f0


	//----- nvinfo : EIATTR_PARAM_CBANK
	.align		4
        /*044c*/ 	.byte	0x04, 0x0a
        /*044e*/ 	.short	(.L_34 - .L_33)
	.align		4
.L_33:
        /*0450*/ 	.word	index@(.nv.constant0._ZN7cutlass13device_kernelINS_4conv6kernel13ConvUniversalINS1_16ConvProblemShapeILNS1_8OperatorE0ELi2EEENS1_10collective14CollectiveConvINS1_46MainloopSm90TmaGmmaWarpSpecializedImplicitGemmILS5_0ELi18ELi2EN4cute5tupleIJNSA_1CILi2EEENSC_ILi1EEESE_EEENS1_36KernelImplicitTmaWarpSpecializedSm90ELi1EEENSB_IJNSC_ILi64EEENSC_ILi128EEENSB_IJSI_EEEEEENS_12float_e4m3_tESM_NSA_8TiledMMAINSA_8MMA_AtomIJNSA_4SM904GMMA31MMA_64x128x32_F32E4M3E4M3_SS_TNILNSQ_7ScaleInE1ELSS_1EEEEEENSA_6LayoutINSB_IJSE_SE_SE_EEENSB_IJNSC_ILi0EEESX_SX_EEEEENSB_IJNSA_10UnderscoreES10_S10_EEEEENS7_6detail26Sm90ImplicitGemmTileTraitsINSA_20SM90_TMA_LOAD_IM2COLENSA_14ComposedLayoutINSA_7SwizzleILi2ELi4ELi3EEENSA_18smem_ptr_flag_bitsILi8EEENSV_INSB_IJNSB_IJNSC_ILi8EEES1B_EEENSB_IJSI_SE_EEENSB_IJSE_NSC_ILi18EEEEEEEEENSB_IJNSB_IJSI_NSC_ILi512EEEEEENSB_IJSE_SX_EEENSB_IJSX_NSC_ILi4096EEEEEEEEEEEEEvEENS14_INSA_23SM90_TMA_LOAD_MULTICASTENS16_IS18_S1A_NSV_INSB_IJNSB_IJS1B_NSC_ILi16EEEEEES1D_S1F_EEENSB_IJS1I_S1J_NSB_IJSX_NSC_ILi8192EEEEEEEEEEEEEvEEEENS_8epilogue10collective6detail29Sm90TmaWarpSpecializedAdapterINS22_15DefaultEpilogueISM_NSB_IJNSB_IJlllEEESE_SX_EEES27_NS21_6thread17LinearCombinationISM_Li1EffLNS28_9ScaleType4KindE0ELNS_15FloatRoundStyleE2ESM_EENS_4gemm15EpilogueDefaultEEEEEvvEEEEvNT_6ParamsE)
        /*0454*/ 	.short	0x0210
        /*0456*/ 	.short	0x03f0


	//----- nvinfo : EIATTR_SW_WAR
	.align		4
.L_34:
        /*0458*/ 	.byte	0x04, 0x36
        /*045a*/ 	.short	(.L_36 - .L_35)
.L_35:
        /*045c*/ 	.word	0x00000008
.L_36:


//--------------------- .nv.callgraph             --------------------------
	.section	.nv.callgraph,"",@"SHT_CUDA_CALLGRAPH"
	.align	4
	.sectionentsize	8
	.align		4
        /*0000*/ 	.word	0x00000000
	.align		4
        /*0004*/ 	.word	0xffffffff
	.align		4
        /*0008*/ 	.word	0x00000000
	.align		4
        /*000c*/ 	.word	0xfffffffe
	.align		4
        /*0010*/ 	.word	0x00000000
	.align		4
        /*0014*/ 	.word	0xfffffffd
	.align		4
        /*0018*/ 	.word	0x00000000
	.align		4
        /*001c*/ 	.word	0xfffffffc


//--------------------- .nv.constant4             --------------------------
	.section	.nv.constant4,"a",@progbits
	.align	8
	.align		8
.nv.constant4:
        /*0000*/ 	.dword	_ZN39_INTERNAL_2b9be4e1_4_k_cu_1562d5df_29814cuda3std3__45__cpo5beginE
	.align		8
        /*0008*/ 	.dword	_ZN39_INTERNAL_2b9be4e1_4_k_cu_1562d5df_29814cuda3std3__45__cpo3endE
	.align		8
        /*0010*/ 	.dword	_ZN39_INTERNAL_2b9be4e1_4_k_cu_1562d5df_29814cuda3std3__45__cpo6cbeginE
	.align		8
        /*0018*/ 	.dword	_ZN39_INTERNAL_2b9be4e1_4_k_cu_1562d5df_29814cuda3std3__45__cpo4cendE
	.align		8
        /*0020*/ 	.dword	_ZN39_INTERNAL_2b9be4e1_4_k_cu_1562d5df_29814cuda3std3__441_GLOBAL__N__2b9be4e1_4_k_cu_1562d5df_29816ignoreE
	.align		8
        /*0028*/ 	.dword	_ZN39_INTERNAL_2b9be4e1_4_k_cu_1562d5df_29814cuda3std3__419piecewise_constructE
	.align		8
        /*0030*/ 	.dword	_ZN39_INTERNAL_2b9be4e1_4_k_cu_1562d5df_29814cuda3std3__48in_placeE
	.align		8
        /*0038*/ 	.dword	_ZN39_INTERNAL_2b9be4e1_4_k_cu_1562d5df_29814cuda3std6ranges3__45__cpo4swapE
	.align		8
        /*0040*/ 	.dword	_ZN39_INTERNAL_2b9be4e1_4_k_cu_1562d5df_29814cuda3std6ranges3__45__cpo9iter_moveE
	.align		8
        /*0048*/ 	.dword	_ZN39_INTERNAL_2b9be4e1_4_k_cu_1562d5df_29814cute7productE
	.align		8
        /*0050*/ 	.dword	_ZN39_INTERNAL_2b9be4e1_4_k_cu_1562d5df_29814cute1_E


//--------------------- .text._ZN7cutlass13device_kernelINS_4conv6kernel13ConvUniversalINS1_16ConvProblemShapeILNS1_8OperatorE0ELi2EEENS1_10collective14CollectiveConvINS1_46MainloopSm90TmaGmmaWarpSpecializedImplicitGemmILS5_0ELi18ELi2EN4cute5tupleIJNSA_1CILi2EEENSC_ILi1EEESE_EEENS1_36KernelImplicitTmaWarpSpecializedSm90ELi1EEENSB_IJNSC_ILi64EEENSC_ILi128EEENSB_IJSI_EEEEEENS_12float_e4m3_tESM_NSA_8TiledMMAINSA_8MMA_AtomIJNSA_4SM904GMMA31MMA_64x128x32_F32E4M3E4M3_SS_TNILNSQ_7ScaleInE1ELSS_1EEEEEENSA_6LayoutINSB_IJSE_SE_SE_EEENSB_IJNSC_ILi0EEESX_SX_EEEEENSB_IJNSA_10UnderscoreES10_S10_EEEEENS7_6detail26Sm90ImplicitGemmTileTraitsINSA_20SM90_TMA_LOAD_IM2COLENSA_14ComposedLayoutINSA_7SwizzleILi2ELi4ELi3EEENSA_18smem_ptr_flag_bitsILi8EEENSV_INSB_IJNSB_IJNSC_ILi8EEES1B_EEENSB_IJSI_SE_EEENSB_IJSE_NSC_ILi18EEEEEEEEENSB_IJNSB_IJSI_NSC_ILi512EEEEEENSB_IJSE_SX_EEENSB_IJSX_NSC_ILi4096EEEEEEEEEEEEEvEENS14_INSA_23SM90_TMA_LOAD_MULTICASTENS16_IS18_S1A_NSV_INSB_IJNSB_IJS1B_NSC_ILi16EEEEEES1D_S1F_EEENSB_IJS1I_S1J_NSB_IJSX_NSC_ILi8192EEEEEEEEEEEEEvEEEENS_8epilogue10collective6detail29Sm90TmaWarpSpecializedAdapterINS22_15DefaultEpilogueISM_NSB_IJNSB_IJlllEEESE_SX_EEES27_NS21_6thread17LinearCombinationISM_Li1EffLNS28_9ScaleType4KindE0ELNS_15FloatRoundStyleE2ESM_EENS_4gemm15EpilogueDefaultEEEEEvvEEEEvNT_6ParamsE --------------------------
	.section	.text._ZN7cutlass13device_kernelINS_4conv6kernel13ConvUniversalINS1_16ConvProblemShapeILNS1_8OperatorE0ELi2EEENS1_10collective14CollectiveConvINS1_46MainloopSm90TmaGmmaWarpSpecializedImplicitGemmILS5_0ELi18ELi2EN4cute5tupleIJNSA_1CILi2EEENSC_ILi1EEESE_EEENS1_36KernelImplicitTmaWarpSpecializedSm90ELi1EEENSB_IJNSC_ILi64EEENSC_ILi128EEENSB_IJSI_EEEEEENS_12float_e4m3_tESM_NSA_8TiledMMAINSA_8MMA_AtomIJNSA_4SM904GMMA31MMA_64x128x32_F32E4M3E4M3_SS_TNILNSQ_7ScaleInE1ELSS_1EEEEEENSA_6LayoutINSB_IJSE_SE_SE_EEENSB_IJNSC_ILi0EEESX_SX_EEEEENSB_IJNSA_10UnderscoreES10_S10_EEEEENS7_6detail26Sm90ImplicitGemmTileTraitsINSA_20SM90_TMA_LOAD_IM2COLENSA_14ComposedLayoutINSA_7SwizzleILi2ELi4ELi3EEENSA_18smem_ptr_flag_bitsILi8EEENSV_INSB_IJNSB_IJNSC_ILi8EEES1B_EEENSB_IJSI_SE_EEENSB_IJSE_NSC_ILi18EEEEEEEEENSB_IJNSB_IJSI_NSC_ILi512EEEEEENSB_IJSE_SX_EEENSB_IJSX_NSC_ILi4096EEEEEEEEEEEEEvEENS14_INSA_23SM90_TMA_LOAD_MULTICASTENS16_IS18_S1A_NSV_INSB_IJNSB_IJS1B_NSC_ILi16EEEEEES1D_S1F_EEENSB_IJS1I_S1J_NSB_IJSX_NSC_ILi8192EEEEEEEEEEEEEvEEEENS_8epilogue10collective6detail29Sm90TmaWarpSpecializedAdapterINS22_15DefaultEpilogueISM_NSB_IJNSB_IJlllEEESE_SX_EEES27_NS21_6thread17LinearCombinationISM_Li1EffLNS28_9ScaleType4KindE0ELNS_15FloatRoundStyleE2ESM_EENS_4gemm15EpilogueDefaultEEEEEvvEEEEvNT_6ParamsE,"ax",@progbits
	.align	128
.text._ZN7cutlass13device_kernelINS_4conv6kernel13ConvUniversalINS1_16ConvProblemShapeILNS1_8OperatorE0ELi2EEENS1_10collective14CollectiveConvINS1_46MainloopSm90TmaGmmaWarpSpecializedImplicitGemmILS5_0ELi18ELi2EN4cute5tupleIJNSA_1CILi2EEENSC_ILi1EEESE_EEENS1_36KernelImplicitTmaWarpSpecializedSm90ELi1EEENSB_IJNSC_ILi64EEENSC_ILi128EEENSB_IJSI_EEEEEENS_12float_e4m3_tESM_NSA_8TiledMMAINSA_8MMA_AtomIJNSA_4SM904GMMA31MMA_64x128x32_F32E4M3E4M3_SS_TNILNSQ_7ScaleInE1ELSS_1EEEEEENSA_6LayoutINSB_IJSE_SE_SE_EEENSB_IJNSC_ILi0EEESX_SX_EEEEENSB_IJNSA_10UnderscoreES10_S10_EEEEENS7_6detail26Sm90ImplicitGemmTileTraitsINSA_20SM90_TMA_LOAD_IM2COLENSA_14ComposedLayoutINSA_7SwizzleILi2ELi4ELi3EEENSA_18smem_ptr_flag_bitsILi8EEENSV_INSB_IJNSB_IJNSC_ILi8EEES1B_EEENSB_IJSI_SE_EEENSB_IJSE_NSC_ILi18EEEEEEEEENSB_IJNSB_IJSI_NSC_ILi512EEEEEENSB_IJSE_SX_EEENSB_IJSX_NSC_ILi4096EEEEEEEEEEEEEvEENS14_INSA_23SM90_TMA_LOAD_MULTICASTENS16_IS18_S1A_NSV_INSB_IJNSB_IJS1B_NSC_ILi16EEEEEES1D_S1F_EEENSB_IJS1I_S1J_NSB_IJSX_NSC_ILi8192EEEEEEEEEEEEEvEEEENS_8epilogue10collective6detail29Sm90TmaWarpSpecializedAdapterINS22_15DefaultEpilogueISM_NSB_IJNSB_IJlllEEESE_SX_EEES27_NS21_6thread17LinearCombinationISM_Li1EffLNS28_9ScaleType4KindE0ELNS_15FloatRoundStyleE2ESM_EENS_4gemm15EpilogueDefaultEEEEEvvEEEEvNT_6ParamsE:
        .type           _ZN7cutlass13device_kernelINS_4conv6kernel13ConvUniversalINS1_16ConvProblemShapeILNS1_8OperatorE0ELi2EEENS1_10collective14CollectiveConvINS1_46MainloopSm90TmaGmmaWarpSpecializedImplicitGemmILS5_0ELi18ELi2EN4cute5tupleIJNSA_1CILi2EEENSC_ILi1EEESE_EEENS1_36KernelImplicitTmaWarpSpecializedSm90ELi1EEENSB_IJNSC_ILi64EEENSC_ILi128EEENSB_IJSI_EEEEEENS_12float_e4m3_tESM_NSA_8TiledMMAINSA_8MMA_AtomIJNSA_4SM904GMMA31MMA_64x128x32_F32E4M3E4M3_SS_TNILNSQ_7ScaleInE1ELSS_1EEEEEENSA_6LayoutINSB_IJSE_SE_SE_EEENSB_IJNSC_ILi0EEESX_SX_EEEEENSB_IJNSA_10UnderscoreES10_S10_EEEEENS7_6detail26Sm90ImplicitGemmTileTraitsINSA_20SM90_TMA_LOAD_IM2COLENSA_14ComposedLayoutINSA_7SwizzleILi2ELi4ELi3EEENSA_18smem_ptr_flag_bitsILi8EEENSV_INSB_IJNSB_IJNSC_ILi8EEES1B_EEENSB_IJSI_SE_EEENSB_IJSE_NSC_ILi18EEEEEEEEENSB_IJNSB_IJSI_NSC_ILi512EEEEEENSB_IJSE_SX_EEENSB_IJSX_NSC_ILi4096EEEEEEEEEEEEEvEENS14_INSA_23SM90_TMA_LOAD_MULTICASTENS16_IS18_S1A_NSV_INSB_IJNSB_IJS1B_NSC_ILi16EEEEEES1D_S1F_EEENSB_IJS1I_S1J_NSB_IJSX_NSC_ILi8192EEEEEEEEEEEEEvEEEENS_8epilogue10collective6detail29Sm90TmaWarpSpecializedAdapterINS22_15DefaultEpilogueISM_NSB_IJNSB_IJlllEEESE_SX_EEES27_NS21_6thread17LinearCombinationISM_Li1EffLNS28_9ScaleType4KindE0ELNS_15FloatRoundStyleE2ESM_EENS_4gemm15EpilogueDefaultEEEEEvvEEEEvNT_6ParamsE,@function
        .size           _ZN7cutlass13device_kernelINS_4conv6kernel13ConvUniversalINS1_16ConvProblemShapeILNS1_8OperatorE0ELi2EEENS1_10collective14CollectiveConvINS1_46MainloopSm90TmaGmmaWarpSpecializedImplicitGemmILS5_0ELi18ELi2EN4cute5tupleIJNSA_1CILi2EEENSC_ILi1EEESE_EEENS1_36KernelImplicitTmaWarpSpecializedSm90ELi1EEENSB_IJNSC_ILi64EEENSC_ILi128EEENSB_IJSI_EEEEEENS_12float_e4m3_tESM_NSA_8TiledMMAINSA_8MMA_AtomIJNSA_4SM904GMMA31MMA_64x128x32_F32E4M3E4M3_SS_TNILNSQ_7ScaleInE1ELSS_1EEEEEENSA_6LayoutINSB_IJSE_SE_SE_EEENSB_IJNSC_ILi0EEESX_SX_EEEEENSB_IJNSA_10UnderscoreES10_S10_EEEEENS7_6detail26Sm90ImplicitGemmTileTraitsINSA_20SM90_TMA_LOAD_IM2COLENSA_14ComposedLayoutINSA_7SwizzleILi2ELi4ELi3EEENSA_18smem_ptr_flag_bitsILi8EEENSV_INSB_IJNSB_IJNSC_ILi8EEES1B_EEENSB_IJSI_SE_EEENSB_IJSE_NSC_ILi18EEEEEEEEENSB_IJNSB_IJSI_NSC_ILi512EEEEEENSB_IJSE_SX_EEENSB_IJSX_NSC_ILi4096EEEEEEEEEEEEEvEENS14_INSA_23SM90_TMA_LOAD_MULTICASTENS16_IS18_S1A_NSV_INSB_IJNSB_IJS1B_NSC_ILi16EEEEEES1D_S1F_EEENSB_IJS1I_S1J_NSB_IJSX_NSC_ILi8192EEEEEEEEEEEEEvEEEENS_8epilogue10collective6detail29Sm90TmaWarpSpecializedAdapterINS22_15DefaultEpilogueISM_NSB_IJNSB_IJlllEEESE_SX_EEES27_NS21_6thread17LinearCombinationISM_Li1EffLNS28_9ScaleType4KindE0ELNS_15FloatRoundStyleE2ESM_EENS_4gemm15EpilogueDefaultEEEEEvvEEEEvNT_6ParamsE,(.L_x_182 - _ZN7cutlass13device_kernelINS_4conv6kernel13ConvUniversalINS1_16ConvProblemShapeILNS1_8OperatorE0ELi2EEENS1_10collective14CollectiveConvINS1_46MainloopSm90TmaGmmaWarpSpecializedImplicitGemmILS5_0ELi18ELi2EN4cute5tupleIJNSA_1CILi2EEENSC_ILi1EEESE_EEENS1_36KernelImplicitTmaWarpSpecializedSm90ELi1EEENSB_IJNSC_ILi64EEENSC_ILi128EEENSB_IJSI_EEEEEENS_12float_e4m3_tESM_NSA_8TiledMMAINSA_8MMA_AtomIJNSA_4SM904GMMA31MMA_64x128x32_F32E4M3E4M3_SS_TNILNSQ_7ScaleInE1ELSS_1EEEEEENSA_6LayoutINSB_IJSE_SE_SE_EEENSB_IJNSC_ILi0EEESX_SX_EEEEENSB_IJNSA_10UnderscoreES10_S10_EEEEENS7_6detail26Sm90ImplicitGemmTileTraitsINSA_20SM90_TMA_LOAD_IM2COLENSA_14ComposedLayoutINSA_7SwizzleILi2ELi4ELi3EEENSA_18smem_ptr_flag_bitsILi8EEENSV_INSB_IJNSB_IJNSC_ILi8EEES1B_EEENSB_IJSI_SE_EEENSB_IJSE_NSC_ILi18EEEEEEEEENSB_IJNSB_IJSI_NSC_ILi512EEEEEENSB_IJSE_SX_EEENSB_IJSX_NSC_ILi4096EEEEEEEEEEEEEvEENS14_INSA_23SM90_TMA_LOAD_MULTICASTENS16_IS18_S1A_NSV_INSB_IJNSB_IJS1B_NSC_ILi16EEEEEES1D_S1F_EEENSB_IJS1I_S1J_NSB_IJSX_NSC_ILi8192EEEEEEEEEEEEEvEEEENS_8epilogue10collective6detail29Sm90TmaWarpSpecializedAdapterINS22_15DefaultEpilogueISM_NSB_IJNSB_IJlllEEESE_SX_EEES27_NS21_6thread17LinearCombinationISM_Li1EffLNS28_9ScaleType4KindE0ELNS_15FloatRoundStyleE2ESM_EENS_4gemm15EpilogueDefaultEEEEEvvEEEEvNT_6ParamsE)
        .other          _ZN7cutlass13device_kernelINS_4conv6kernel13ConvUniversalINS1_16ConvProblemShapeILNS1_8OperatorE0ELi2EEENS1_10collective14CollectiveConvINS1_46MainloopSm90TmaGmmaWarpSpecializedImplicitGemmILS5_0ELi18ELi2EN4cute5tupleIJNSA_1CILi2EEENSC_ILi1EEESE_EEENS1_36KernelImplicitTmaWarpSpecializedSm90ELi1EEENSB_IJNSC_ILi64EEENSC_ILi128EEENSB_IJSI_EEEEEENS_12float_e4m3_tESM_NSA_8TiledMMAINSA_8MMA_AtomIJNSA_4SM904GMMA31MMA_64x128x32_F32E4M3E4M3_SS_TNILNSQ_7ScaleInE1ELSS_1EEEEEENSA_6LayoutINSB_IJSE_SE_SE_EEENSB_IJNSC_ILi0EEESX_SX_EEEEENSB_IJNSA_10UnderscoreES10_S10_EEEEENS7_6detail26Sm90ImplicitGemmTileTraitsINSA_20SM90_TMA_LOAD_IM2COLENSA_14ComposedLayoutINSA_7SwizzleILi2ELi4ELi3EEENSA_18smem_ptr_flag_bitsILi8EEENSV_INSB_IJNSB_IJNSC_ILi8EEES1B_EEENSB_IJSI_SE_EEENSB_IJSE_NSC_ILi18EEEEEEEEENSB_IJNSB_IJSI_NSC_ILi512EEEEEENSB_IJSE_SX_EEENSB_IJSX_NSC_ILi4096EEEEEEEEEEEEEvEENS14_INSA_23SM90_TMA_LOAD_MULTICASTENS16_IS18_S1A_NSV_INSB_IJNSB_IJS1B_NSC_ILi16EEEEEES1D_S1F_EEENSB_IJS1I_S1J_NSB_IJSX_NSC_ILi8192EEEEEEEEEEEEEvEEEENS_8epilogue10collective6detail29Sm90TmaWarpSpecializedAdapterINS22_15DefaultEpilogueISM_NSB_IJNSB_IJlllEEESE_SX_EEES27_NS21_6thread17LinearCombinationISM_Li1EffLNS28_9ScaleType4KindE0ELNS_15FloatRoundStyleE2ESM_EENS_4gemm15EpilogueDefaultEEEEEvvEEEEvNT_6ParamsE,@"STO_CUDA_ENTRY STV_DEFAULT"
_ZN7cutlass13device_kernelINS_4conv6kernel13ConvUniversalINS1_16ConvProblemShapeILNS1_8OperatorE0ELi2EEENS1_10collective14CollectiveConvINS1_46MainloopSm90TmaGmmaWarpSpecializedImplicitGemmILS5_0ELi18ELi2EN4cute5tupleIJNSA_1CILi2EEENSC_ILi1EEESE_EEENS1_36KernelImplicitTmaWarpSpecializedSm90ELi1EEENSB_IJNSC_ILi64EEENSC_ILi128EEENSB_IJSI_EEEEEENS_12float_e4m3_tESM_NSA_8TiledMMAINSA_8MMA_AtomIJNSA_4SM904GMMA31MMA_64x128x32_F32E4M3E4M3_SS_TNILNSQ_7ScaleInE1ELSS_1EEEEEENSA_6LayoutINSB_IJSE_SE_SE_EEENSB_IJNSC_ILi0EEESX_SX_EEEEENSB_IJNSA_10UnderscoreES10_S10_EEEEENS7_6detail26Sm90ImplicitGemmTileTraitsINSA_20SM90_TMA_LOAD_IM2COLENSA_14ComposedLayoutINSA_7SwizzleILi2ELi4ELi3EEENSA_18smem_ptr_flag_bitsILi8EEENSV_INSB_IJNSB_IJNSC_ILi8EEES1B_EEENSB_IJSI_SE_EEENSB_IJSE_NSC_ILi18EEEEEEEEENSB_IJNSB_IJSI_NSC_ILi512EEEEEENSB_IJSE_SX_EEENSB_IJSX_NSC_ILi4096EEEEEEEEEEEEEvEENS14_INSA_23SM90_TMA_LOAD_MULTICASTENS16_IS18_S1A_NSV_INSB_IJNSB_IJS1B_NSC_ILi16EEEEEES1D_S1F_EEENSB_IJS1I_S1J_NSB_IJSX_NSC_ILi8192EEEEEEEEEEEEEvEEEENS_8epilogue10collective6detail29Sm90TmaWarpSpecializedAdapterINS22_15DefaultEpilogueISM_NSB_IJNSB_IJlllEEESE_SX_EEES27_NS21_6thread17LinearCombinationISM_Li1EffLNS28_9ScaleType4KindE0ELNS_15FloatRoundStyleE2ESM_EENS_4gemm15EpilogueDefaultEEEEEvvEEEEvNT_6ParamsE:
[----:B------:R-:W-:Y:S01]  /*0000*/  LDC R1, c[0x0][0x28] ;  /* 0x00000a00ff017b82 */ /* 0x000fe20000000800 */
[----:B------:R-:W0:Y:S01]  /*0010*/  S2R R11, SR_TID.X ;  /* 0x00000000000b7919 */ /* 0x000e220000002100 */
[----:B------:R-:W-:Y:S01]  /*0020*/  ELECT P0, URZ, PT ;  /* 0x00000000003f782f */ /* 0x000fe20003800000 */
[----:B------:R-:W-:Y:S01]  /*0030*/  BSSY B0, `(.L_x_0) ;  /* 0x0000010000007945 */ /* 0x000fe20003800000 */
[----:B------:R-:W1:Y:S01]  /*0040*/  S2R R12, SR_CTAID.X ;  /* 0x00000000000c7919 */ /* 0x000e620000002500 */
[--C-:B0-----:R-:W-:Y:S02]  /*0050*/  SHF.R.U32.HI R0, RZ, 0x5, R11.reuse ;  /* 0x00000005ff007819 */ /* 0x101fe4000001160b */
[----:B------:R-:W-:-:S03]  /*0060*/  SHF.R.U32.HI R2, RZ, 0x7, R11 ;  /* 0x00000007ff027819 */ /* 0x000fc6000001160b */
[----:B------:R-:W0:Y:S04]  /*0070*/  SHFL.IDX PT, R3, R0, RZ, 0x1f ;  /* 0x00001fff00037589 */ /* 0x000e2800000e0000 */
[----:B------:R2:W3:Y:S01]  /*0080*/  SHFL.IDX PT, R9, R2, RZ, 0x1f ;  /* 0x00001fff02097589 */ /* 0x0004e200000e0000 */
[----:B0-----:R-:W-:-:S13]  /*0090*/  ISETP.NE.OR P0, PT, R3, RZ, !P0 ;  /* 0x000000ff0300720c */ /* 0x001fda0004705670 */
[----:B-123--:R-:W-:Y:S05]  /*00a0*/  @P0 BRA `(.L_x_1) ;  /* 0x0000000000200947 */ /* 0x00efea0003800000 */
[----:B------:R-:W-:Y:S02]  /*00b0*/  ULDC.64 UR4, c[0x0][0x198] ;  /* 0x0000660000047ab9 */ /* 0x000fe40000000a00 */
[----:B------:R-:W-:Y:S02]  /*00c0*/  UIADD3 UR6, UP0, UR4, 0xf0, URZ ;  /* 0x000000f004067890 */ /* 0x000fe4000ff1e03f */
[----:B------:R-:W-:Y:S02]  /*00d0*/  UIADD3 UR4, UP1, UR4, 0x1f0, URZ ;  /* 0x000001f004047890 */ /* 0x000fe4000ff3e03f */
[----:B------:R-:W-:Y:S02]  /*00e0*/  UIADD3.X UR7, URZ, UR5, URZ, UP0, !UPT ;  /* 0x000000053f077290 */ /* 0x000fe400087fe43f */
[----:B------:R-:W-:-:S07]  /*00f0*/  UIADD3.X UR5, URZ, UR5, URZ, UP1, !UPT ;  /* 0x000000053f057290 */ /* 0x000fce0008ffe43f */
[----:B------:R0:W-:Y:S02]  /*0100*/  UTMACCTL.PF [UR6] ;  /* 0x00000000060079b9 */ /* 0x0001e40008040000 */
[----:B------:R0:W-:Y:S02]  /*0110*/  UTMACCTL.PF [UR4] ;  /* 0x00000000040079b9 */ /* 0x0001e40008040000 */
[----:B0-----:R-:W-:Y:S01]  /*0120*/  NOP ;  /* 0x0000000000007918 */ /* 0x001fe20000000000 */
.L_x_1:
[----:B------:R-:W-:Y:S05]  /*0130*/  BSYNC B0 ;  /* 0x0000000000007941 */ /* 0x000fea0003800000 */
.L_x_0:
[----:B------:R-:W0:Y:S01]  /*0140*/  SHFL.IDX PT, R0, R0, RZ, 0x1f ;  /* 0x00001fff00007589 */ /* 0x000e2200000e0000 */
[----:B------:R-:W-:Y:S02]  /*0150*/  SHF.R.S32.HI R2, RZ, 0x1f, R11 ;  /* 0x0000001fff027819 */ /* 0x000fe4000001140b */
[----:B------:R-:W-:Y:S01]  /*0160*/  I2FP.F32.U32 R6, R12 ;  /* 0x0000000c00067245 */ /* 0x000fe20000201000 */
[----:B------:R-:W1:Y:S01]  /*0170*/  S2R R13, SR_CTAID.Y ;  /* 0x00000000000d7919 */ /* 0x000e620000002600 */
[----:B------:R-:W-:-:S04]  /*0180*/  LEA.HI R2, R2, R11, RZ, 0x7 ;  /* 0x0000000b02027211 */ /* 0x000fc800078f38ff */
[----:B------:R-:W-:-:S05]  /*0190*/  LOP3.LUT R2, R2, 0xffffff80, RZ, 0xc0, !PT ;  /* 0xffffff8002027812 */ /* 0x000fca00078ec0ff */
[----:B------:R-:W-:-:S05]  /*01a0*/  IMAD.IADD R15, R11, 0x1, -R2 ;  /* 0x000000010b0f7824 */ /* 0x000fca00078e0a02 */
[----:B------:R-:W-:-:S04]  /*01b0*/  SHF.R.S32.HI R2, RZ, 0x1f, R15 ;  /* 0x0000001fff027819 */ /* 0x000fc8000001140f */
[----:B------:R-:W-:Y:S02]  /*01c0*/  LEA.HI R2, R2, R15, RZ, 0x3 ;  /* 0x0000000f02027211 */ /* 0x000fe400078f18ff */
[----:B0-----:R-:W-:Y:S02]  /*01d0*/  ISETP.NE.AND P0, PT, R0, RZ, PT ;  /* 0x000000ff0000720c */ /* 0x001fe40003f05270 */
[--C-:B------:R-:W-:Y:S02]  /*01e0*/  SHF.R.S32.HI R4, RZ, 0x3, R2.reuse ;  /* 0x00000003ff047819 */ /* 0x100fe40000011402 */
[----:B------:R-:W-:Y:S02]  /*01f0*/  SHF.R.S32.HI R5, RZ, 0x1f, R2 ;  /* 0x0000001fff057819 */ /* 0x000fe40000011402 */
[----:B------:R-:W-:-:S07]  /*0200*/  SHF.R.S32.HI R7, RZ, 0x1f, R0 ;  /* 0x0000001fff077819 */ /* 0x000fce0000011400 */
[----:B-1----:R-:W-:Y:S05]  /*0210*/  @P0 BRA `(.L_x_2) ;  /* 0x0000000000d40947 */ /* 0x002fea0003800000 */
[----:B------:R-:W-:Y:S01]  /*0220*/  ELECT P0, URZ, PT ;  /* 0x00000000003f782f */ /* 0x000fe20003800000 */
[----:B------:R-:W-:-:S12]  /*0230*/  BSSY B0, `(.L_x_2) ;  /* 0x0000033000007945 */ /* 0x000fd80003800000 */
[----:B------:R-:W-:Y:S05]  /*0240*/  @!P0 BRA `(.L_x_3) ;  /* 0x0000000000c48947 */ /* 0x000fea0003800000 */
[----:B------:R-:W0:Y:S01]  /*0250*/  S2UR UR8, SR_CgaCtaId ;  /* 0x00000000000879c3 */ /* 0x000e220000008800 */
[----:B------:R-:W-:Y:S01]  /*0260*/  UMOV UR4, 0x400 ;  /* 0x0000040000047882 */ /* 0x000fe20000000000 */
[----:B------:R-:W-:Y:S01]  /*0270*/  UMOV UR5, 0x1 ;  /* 0x0000000100057882 */ /* 0x000fe20000000000 */
[----:B------:R-:W-:Y:S02]  /*0280*/  UMOV UR6, 0x2 ;  /* 0x0000000200067882 */ /* 0x000fe40000000000 */
[----:B------:R-:W-:-:S04]  /*0290*/  UIADD3 UR6, -UR6, 0x100000, URZ ;  /* 0x0010000006067890 */ /* 0x000fc8000fffe13f */
[----:B------:R-:W-:Y:S02]  /*02a0*/  USHF.L.U32 UR7, UR6, 0xb, URZ ;  /* 0x0000000b06077899 */ /* 0x000fe4000800063f */
[----:B------:R-:W-:Y:S02]  /*02b0*/  USHF.L.U32 UR6, UR6, 0x1, URZ ;  /* 0x0000000106067899 */ /* 0x000fe4000800063f */
[----:B0-----:R-:W-:Y:S02]  /*02c0*/  ULEA UR8, UR8, UR4, 0x18 ;  /* 0x0000000408087291 */ /* 0x001fe4000f8ec03f */
[----:B------:R-:W-:-:S04]  /*02d0*/  UIADD3 UR4, -UR5, 0x100000, URZ ;  /* 0x0010000005047890 */ /* 0x000fc8000fffe13f */
[----:B------:R-:W-:Y:S02]  /*02e0*/  USHF.L.U32 UR5, UR4, 0xb, URZ ;  /* 0x0000000b04057899 */ /* 0x000fe4000800063f */
[----:B------:R-:W-:Y:S01]  /*02f0*/  USHF.L.U32 UR4, UR4, 0x1, URZ ;  /* 0x0000000104047899 */ /* 0x000fe2000800063f */
[----:B------:R-:W0:Y:S11]  /*0300*/  FENCE.VIEW.ASYNC.S ;  /* 0x00000000000073c6 */ /* 0x000e360000000000 */
[----:B0-----:R0:W1:Y:S01]  /*0310*/  SYNCS.EXCH.64 URZ, [UR8+0x36000], UR4 ;  /* 0x03600004083f75b2 */ /* 0x0010620008000100 */
[----:B------:R0:W2:Y:S01]  /*0320*/  SYNCS.EXCH.64 URZ, [UR8+0x36090], UR6 ;  /* 0x03609006083f75b2 */ /* 0x0000a20008000100 */
[----:B------:R0:W3:Y:S01]  /*0330*/  SYNCS.EXCH.64 URZ, [UR8+0x36008], UR4 ;  /* 0x03600804083f75b2 */ /* 0x0000e20008000100 */
[----:B------:R0:W4:Y:S01]  /*0340*/  SYNCS.EXCH.64 URZ, [UR8+0x36098], UR6 ;  /* 0x03609806083f75b2 */ /* 0x0001220008000100 */
[----:B------:R0:W0:Y:S01]  /*0350*/  SYNCS.EXCH.64 URZ, [UR8+0x36010], UR4 ;  /* 0x03601004083f75b2 */ /* 0x0000220008000100 */
        /* <DEDUP_REMOVED lines=31> */
[----:B-1234-:R-:W-:Y:S01]  /*0550*/  NOP ;  /* 0x0000000000007918 */ /* 0x01efe20000000000 */
.L_x_3:
[----:B0-----:R-:W-:Y:S05]  /*0560*/  BSYNC B0 ;  /* 0x0000000000007941 */ /* 0x001fea0003800000 */
.L_x_2:
[----:B------:R-:W-:Y:S01]  /*0570*/  ULDC UR4, c[0x0][0x150] ;  /* 0x0000540000047ab9 */ /* 0x000fe20000000800 */
[----:B------:R-:W-:Y:S01]  /*0580*/  LEA.HI R5, R5, R4, RZ, 0x2 ;  /* 0x0000000405057211 */ /* 0x000fe200078f10ff */
[----:B------:R-:W-:Y:S01]  /*0590*/  FMUL R6, R6, UR4 ;  /* 0x0000000406067c20 */ /* 0x000fe20008400000 */
[----:B------:R-:W-:Y:S01]  /*05a0*/  LEA.HI R7, R7, R0, RZ, 0x2 ;  /* 0x0000000007077211 */ /* 0x000fe200078f10ff */
[----:B------:R-:W-:Y:S01]  /*05b0*/  ULDC UR4, c[0x0][0x154] ;  /* 0x0000550000047ab9 */ /* 0x000fe20000000800 */
[----:B------:R-:W-:Y:S01]  /*05c0*/  LOP3.LUT R5, R5, 0xfffffffc, RZ, 0xc0, !PT ;  /* 0xfffffffc05057812 */ /* 0x000fe200078ec0ff */
[----:B------:R-:W0:Y:S01]  /*05d0*/  LDC R10, c[0x0][0x140] ;  /* 0x00005000ff0a7b82 */ /* 0x000e220000000800 */
[----:B------:R-:W-:Y:S01]  /*05e0*/  LOP3.LUT R7, R7, 0x3ffffffc, RZ, 0xc0, !PT ;  /* 0x3ffffffc07077812 */ /* 0x000fe200078ec0ff */
[----:B------:R-:W1:Y:S01]  /*05f0*/  F2I.U32.TRUNC.NTZ R6, R6 ;  /* 0x0000000600067305 */ /* 0x000e62000020f000 */
[----:B------:R-:W-:Y:S01]  /*0600*/  I2FP.F32.U32 R2, R13 ;  /* 0x0000000d00027245 */ /* 0x000fe20000201000 */
[----:B------:R-:W-:Y:S01]  /*0610*/  IMAD.IADD R5, R4, 0x1, -R5 ;  /* 0x0000000104057824 */ /* 0x000fe200078e0a05 */
[----:B------:R-:W-:Y:S01]  /*0620*/  LOP3.LUT P0, RZ, R15, 0x7, RZ, 0xc0, !PT ;  /* 0x000000070fff7812 */ /* 0x000fe2000780c0ff */
[----:B------:R-:W-:Y:S01]  /*0630*/  IMAD.IADD R0, R0, 0x1, -R7 ;  /* 0x0000000100007824 */ /* 0x000fe200078e0a07 */
[----:B------:R-:W-:Y:S01]  /*0640*/  ISETP.NE.AND P3, PT, R9, 0x1, PT ;  /* 0x000000010900780c */ /* 0x000fe20003f65270 */
[----:B------:R-:W-:Y:S01]  /*0650*/  FMUL R8, R2, UR4 ;  /* 0x0000000402087c20 */ /* 0x000fe20008400000 */
[----:B------:R-:W-:Y:S01]  /*0660*/  ULDC UR4, c[0x0][0x144] ;  /* 0x0000510000047ab9 */ /* 0x000fe20000000800 */
[----:B------:R-:W-:Y:S01]  /*0670*/  IMAD R5, R0, 0x4, R5 ;  /* 0x0000000400057824 */ /* 0x000fe200078e0205 */
[----:B------:R-:W-:Y:S01]  /*0680*/  NOP ;  /* 0x0000000000007918 */ /* 0x000fe20000000000 */
[----:B------:R-:W-:-:S02]  /*0690*/  NOP ;  /* 0x0000000000007918 */ /* 0x000fc40000000000 */
[----:B------:R-:W2:Y:S01]  /*06a0*/  F2I.U32.TRUNC.NTZ R8, R8 ;  /* 0x0000000800087305 */ /* 0x000ea2000020f000 */
[C---:B------:R-:W-:Y:S01]  /*06b0*/  LEA.HI R0, R5.reuse, R5, RZ, 0x1 ;  /* 0x0000000505007211 */ /* 0x040fe200078f08ff */
[C---:B------:R-:W-:Y:S02]  /*06c0*/  IMAD.SHL.U32 R2, R5.reuse, 0x4, RZ ;  /* 0x0000000405027824 */ /* 0x040fe400078e00ff */
[----:B-1----:R-:W-:Y:S01]  /*06d0*/  IMAD.MOV R7, RZ, RZ, -R6 ;  /* 0x000000ffff077224 */ /* 0x002fe200078e0a06 */
[----:B------:R-:W-:Y:S02]  /*06e0*/  LOP3.LUT R0, R0, 0xfffffffe, RZ, 0xc0, !PT ;  /* 0xfffffffe00007812 */ /* 0x000fe400078ec0ff */
[----:B------:R-:W-:Y:S01]  /*06f0*/  LOP3.LUT R2, R5, 0xc, R2, 0x78, !PT ;  /* 0x0000000c05027812 */ /* 0x000fe200078e7802 */
[----:B------:R-:W-:Y:S01]  /*0700*/  IMAD R7, R7, UR4, R12 ;  /* 0x0000000407077c24 */ /* 0x000fe2000f8e020c */
[----:B------:R-:W-:Y:S01]  /*0710*/  ULDC UR4, c[0x0][0x148] ;  /* 0x0000520000047ab9 */ /* 0x000fe20000000800 */
[----:B------:R-:W-:Y:S01]  /*0720*/  IMAD.IADD R0, R5, 0x1, -R0 ;  /* 0x0000000105007824 */ /* 0x000fe200078e0a00 */
[----:B0-----:R-:W-:-:S02]  /*0730*/  ISETP.EQ.U32.AND P1, PT, R10, 0x1, PT ;  /* 0x000000010a00780c */ /* 0x001fc40003f22070 */
[----:B------:R-:W-:Y:S02]  /*0740*/  ISETP.LT.U32.AND P0, PT, R2, 0x2, !P0 ;  /* 0x000000020200780c */ /* 0x000fe40004701070 */
[----:B------:R-:W-:Y:S01]  /*0750*/  ISETP.NE.AND P4, PT, R0, R7, PT ;  /* 0x000000070000720c */ /* 0x000fe20003f85270 */
[----:B--2---:R-:W-:Y:S01]  /*0760*/  IMAD.MOV R6, RZ, RZ, -R8 ;  /* 0x000000ffff067224 */ /* 0x004fe200078e0a08 */
[----:B------:R-:W-:-:S03]  /*0770*/  SHF.R.S32.HI R0, RZ, 0x1f, R3 ;  /* 0x0000001fff007819 */ /* 0x000fc60000011403 */
[----:B------:R-:W-:Y:S01]  /*0780*/  IMAD R5, R6, UR4, R13 ;  /* 0x0000000406057c24 */ /* 0x000fe2000f8e020d */
[----:B------:R-:W-:-:S04]  /*0790*/  LEA.HI R0, R0, R3, RZ, 0x2 ;  /* 0x0000000300007211 */ /* 0x000fc800078f10ff */
[----:B------:R-:W-:-:S03]  /*07a0*/  LOP3.LUT R0, R0, 0xfffffffc, RZ, 0xc0, !PT ;  /* 0xfffffffc00007812 */ /* 0x000fc600078ec0ff */
[----:B------:R-:W-:Y:S02]  /*07b0*/  @P4 LEA.HI R4, R2, R2, RZ, 0x1 ;  /* 0x0000000202044211 */ /* 0x000fe400078f08ff */
[----:B------:R-:W-:Y:S02]  /*07c0*/  IMAD.IADD R8, R3, 0x1, -R0 ;  /* 0x0000000103087824 */ /* 0x000fe400078e0a00 */
[----:B------:R-:W-:-:S03]  /*07d0*/  @P4 SHF.R.S32.HI R4, RZ, 0x1, R4 ;  /* 0x00000001ff044819 */ /* 0x000fc60000011404 */
[----:B------:R-:W-:Y:S02]  /*07e0*/  LOP3.LUT P2, RZ, R9, R8, RZ, 0xfc, !PT ;  /* 0x0000000809ff7212 */ /* 0x000fe4000784fcff */
[----:B------:R-:W-:Y:S01]  /*07f0*/  @P4 ISETP.NE.AND P5, PT, R4, R5, PT ;  /* 0x000000050400420c */ /* 0x000fe20003fa5270 */
[----:B------:R-:W-:Y:S01]  /*0800*/  IMAD.MOV.U32 R4, RZ, RZ, 0x1 ;  /* 0x00000001ff047424 */ /* 0x000fe200078e00ff */
[----:B------:R-:W-:Y:S02]  /*0810*/  SEL R3, RZ, 0x1, P2 ;  /* 0x00000001ff037807 */ /* 0x000fe40001000000 */
[----:B------:R-:W-:Y:S02]  /*0820*/  SEL R5, RZ, 0x1, !P0 ;  /* 0x00000001ff057807 */ /* 0x000fe40004000000 */
[----:B------:R-:W-:Y:S02]  /*0830*/  @P4 SEL R4, RZ, 0x1, P5 ;  /* 0x00000001ff044807 */ /* 0x000fe40002800000 */
[----:B------:R-:W-:-:S02]  /*0840*/  SEL R3, R3, 0x2, P3 ;  /* 0x0000000203037807 */ /* 0x000fc40001800000 */
[----:B------:R-:W-:Y:S01]  /*0850*/  LOP3.LUT R4, R4, R5, RZ, 0xc0, !PT ;  /* 0x0000000504047212 */ /* 0x000fe200078ec0ff */
[----:B------:R-:W-:Y:S06]  /*0860*/  @!P1 BRA `(.L_x_4) ;  /* 0x0000000000089947 */ /* 0x000fec0003800000 */
[----:B------:R-:W-:Y:S01]  /*0870*/  UCGABAR_ARV ;  /* 0x00000000000079c7 */ /* 0x000fe20008000000 */
[----:B------:R-:W-:Y:S05]  /*0880*/  BRA `(.L_x_5) ;  /* 0x0000000000047947 */ /* 0x000fea0003800000 */
.L_x_4:
[----:B------:R-:W-:Y:S01]  /*0890*/  NOP ;  /* 0x0000000000007918 */ /* 0x000fe20000000000 */
.L_x_5:
[----:B------:R-:W-:Y:S01]  /*08a0*/  ULDC.64 UR4, c[0x0][0x598] ;  /* 0x0001660000047ab9 */ /* 0x000fe20000000a00 */
[----:B------:R-:W-:Y:S01]  /*08b0*/  ULDC.64 UR12, c[0x0][0x208] ;  /* 0x00008200000c7ab9 */ /* 0x000fe20000000a00 */
[----:B------:R-:W-:-:S04]  /*08c0*/  ISETP.NE.U32.AND P0, PT, RZ, UR4, PT ;  /* 0x00000004ff007c0c */ /* 0x000fc8000bf05070 */
[----:B------:R-:W-:-:S13]  /*08d0*/  ISETP.NE.AND.EX P0, PT, RZ, UR5, PT, P0 ;  /* 0x00000005ff007c0c */ /* 0x000fda000bf05300 */
[----:B------:R-:W-:Y:S05]  /*08e0*/  @!P0 BRA `(.L_x_6) ;  /* 0x00000000001c8947 */ /* 0x000fea0003800000 */
[----:B------:R-:W0:Y:S02]  /*08f0*/  LDC.64 R6, c[0x0][0x598] ;  /* 0x00016600ff067b82 */ /* 0x000e240000000a00 */
[----:B0-----:R-:W2:Y:S02]  /*0900*/  LDG.E.64 R6, desc[UR12][R6.64] ;  /* 0x0000000c06067981 */ /* 0x001ea4000c1e1b00 */
[----:B--2---:R-:W-:-:S04]  /*0910*/  ISETP.NE.U32.AND P0, PT, R6, RZ, PT ;  /* 0x000000ff0600720c */ /* 0x004fc80003f05070 */
[----:B------:R-:W-:-:S13]  /*0920*/  ISETP.NE.AND.EX P0, PT, R7, RZ, PT, P0 ;  /* 0x000000ff0700720c */ /* 0x000fda0003f05300 */
[----:B------:R-:W-:Y:S05]  /*0930*/  @!P0 BRA `(.L_x_6) ;  /* 0x0000000000088947 */ /* 0x000fea0003800000 */
[----:B------:R0:W5:Y:S01]  /*0940*/  LD.E R0, desc[UR12][R6.64] ;  /* 0x0000000c06007980 */ /* 0x000162000c101900 */
[----:B------:R-:W-:Y:S05]  /*0950*/  BRA `(.L_x_7) ;  /* 0x0000000000207947 */ /* 0x000fea0003800000 */
.L_x_6:
[----:B------:R-:W-:Y:S02]  /*0960*/  ULDC.64 UR4, c[0x0][0x588] ;  /* 0x0001620000047ab9 */ /* 0x000fe40000000a00 */
[----:B------:R-:W-:-:S04]  /*0970*/  ISETP.NE.U32.AND P0, PT, RZ, UR4, PT ;  /* 0x00000004ff007c0c */ /* 0x000fc8000bf05070 */
[----:B------:R-:W-:-:S13]  /*0980*/  ISETP.NE.AND.EX P0, PT, RZ, UR5, PT, P0 ;  /* 0x00000005ff007c0c */ /* 0x000fda000bf05300 */
[----:B------:R-:W-:Y:S05]  /*0990*/  @!P0 BRA `(.L_x_8) ;  /* 0x00000000000c8947 */ /* 0x000fea0003800000 */
[----:B------:R-:W0:Y:S02]  /*09a0*/  LDC.64 R6, c[0x0][0x588] ;  /* 0x00016200ff067b82 */ /* 0x000e240000000a00 */
[----:B0-----:R1:W5:Y:S01]  /*09b0*/  LDG.E R0, desc[UR12][R6.64] ;  /* 0x0000000c06007981 */ /* 0x001362000c1e1900 */
[----:B------:R-:W-:Y:S05]  /*09c0*/  BRA `(.L_x_7) ;  /* 0x0000000000047947 */ /* 0x000fea0003800000 */
.L_x_8:
[----:B------:R-:W2:Y:S02]  /*09d0*/  LDC R0, c[0x0][0x580] ;  /* 0x00016000ff007b82 */ /* 0x000ea40000000800 */
.L_x_7:
[----:B------:R-:W-:Y:S02]  /*09e0*/  ULDC.64 UR4, c[0x0][0x5a0] ;  /* 0x0001680000047ab9 */ /* 0x000fe40000000a00 */
[----:B------:R-:W-:-:S04]  /*09f0*/  ISETP.NE.U32.AND P0, PT, RZ, UR4, PT ;  /* 0x00000004ff007c0c */ /* 0x000fc8000bf05070 */
[----:B------:R-:W-:-:S13]  /*0a00*/  ISETP.NE.AND.EX P0, PT, RZ, UR5, PT, P0 ;  /* 0x00000005ff007c0c */ /* 0x000fda000bf05300 */
[----:B------:R-:W-:Y:S05]  /*0a10*/  @!P0 BRA `(.L_x_9) ;  /* 0x00000000001c8947 */ /* 0x000fea0003800000 */
[----:B01----:R-:W0:Y:S02]  /*0a20*/  LDC.64 R6, c[0x0][0x5a0] ;  /* 0x00016800ff067b82 */ /* 0x003e240000000a00 */
[----:B0-----:R-:W3:Y:S02]  /*0a30*/  LDG.E.64 R6, desc[UR12][R6.64] ;  /* 0x0000000c06067981 */ /* 0x001ee4000c1e1b00 */
[----:B---3--:R-:W-:-:S04]  /*0a40*/  ISETP.NE.U32.AND P0, PT, R6, RZ, PT ;  /* 0x000000ff0600720c */ /* 0x008fc80003f05070 */
[----:B------:R-:W-:-:S13]  /*0a50*/  ISETP.NE.AND.EX P0, PT, R7, RZ, PT, P0 ;  /* 0x000000ff0700720c */ /* 0x000fda0003f05300 */
[----:B------:R-:W-:Y:S05]  /*0a60*/  @!P0 BRA `(.L_x_9) ;  /* 0x0000000000088947 */ /* 0x000fea0003800000 */
[----:B------:R0:W5:Y:S01]  /*0a70*/  LD.E R6, desc[UR12][R6.64] ;  /* 0x0000000c06067980 */ /* 0x000162000c101900 */
[----:B------:R-:W-:Y:S05]  /*0a80*/  BRA `(.L_x_10) ;  /* 0x0000000000207947 */ /* 0x000fea0003800000 */
.L_x_9:
[----:B------:R-:W-:Y:S02]  /*0a90*/  ULDC.64 UR4, c[0x0][0x590] ;  /* 0x0001640000047ab9 */ /* 0x000fe40000000a00 */
[----:B------:R-:W-:-:S04]  /*0aa0*/  ISETP.NE.U32.AND P0, PT, RZ, UR4, PT ;  /* 0x00000004ff007c0c */ /* 0x000fc8000bf05070 */
[----:B------:R-:W-:-:S13]  /*0ab0*/  ISETP.NE.AND.EX P0, PT, RZ, UR5, PT, P0 ;  /* 0x00000005ff007c0c */ /* 0x000fda000bf05300 */
[----:B------:R-:W-:Y:S05]  /*0ac0*/  @!P0 BRA `(.L_x_11) ;  /* 0x00000000000c8947 */ /* 0x000fea0003800000 */
[----:B01----:R-:W0:Y:S02]  /*0ad0*/  LDC.64 R6, c[0x0][0x590] ;  /* 0x00016400ff067b82 */ /* 0x003e240000000a00 */
[----:B0-----:R1:W5:Y:S01]  /*0ae0*/  LDG.E R6, desc[UR12][R6.64] ;  /* 0x0000000c06067981 */ /* 0x001362000c1e1900 */
[----:B------:R-:W-:Y:S05]  /*0af0*/  BRA `(.L_x_10) ;  /* 0x0000000000047947 */ /* 0x000fea0003800000 */
.L_x_11:
[----:B01----:R-:W3:Y:S02]  /*0b00*/  LDC R6, c[0x0][0x584] ;  /* 0x00016100ff067b82 */ /* 0x003ee40000000800 */
.L_x_10:
[----:B------:R-:W4:Y:S08]  /*0b10*/  LDC R5, c[0x0][0x3c4] ;  /* 0x0000f100ff057b82 */ /* 0x000f300000000800 */
[----:B------:R-:W2:Y:S01]  /*0b20*/  LDC.64 R16, c[0x0][0x3c8] ;  /* 0x0000f200ff107b82 */ /* 0x000ea20000000a00 */
[----:B----4-:R-:W-:-:S05]  /*0b30*/  VIADD R5, R5, 0x3f ;  /* 0x0000003f05057836 */ /* 0x010fca0000000000 */
[----:B------:R-:W-:-:S04]  /*0b40*/  SHF.R.S32.HI R10, RZ, 0x1f, R5 ;  /* 0x0000001fff0a7819 */ /* 0x000fc80000011405 */
[----:B------:R-:W-:-:S04]  /*0b50*/  LEA.HI R10, R10, R5, RZ, 0x6 ;  /* 0x000000050a0a7211 */ /* 0x000fc800078f30ff */
[----:B01----:R-:W-:-:S05]  /*0b60*/  SHF.R.S32.HI R7, RZ, 0x6, R10 ;  /* 0x00000006ff077819 */ /* 0x003fca000001140a */
[----:B--2---:R-:W-:-:S04]  /*0b70*/  IMAD R10, R7, R16, RZ ;  /* 0x00000010070a7224 */ /* 0x004fc800078e02ff */
[----:B------:R-:W-:Y:S01]  /*0b80*/  IMAD R5, R10, R17, RZ ;  /* 0x000000110a057224 */ /* 0x000fe200078e02ff */
[----:B------:R-:W-:Y:S06]  /*0b90*/  @!P1 BRA `(.L_x_12) ;  /* 0x00000000000c9947 */ /* 0x000fec0003800000 */
[----:B------:R-:W-:Y:S01]  /*0ba0*/  UCGABAR_WAIT ;  /* 0x0000000000007dc7 */ /* 0x000fe20008000000 */
[----:B------:R-:W-:Y:S01]  /*0bb0*/  CCTL.IVALL ;  /* 0x00000000ff00798f */ /* 0x000fe20002000000 */
[----:B------:R-:W-:Y:S05]  /*0bc0*/  BRA `(.L_x_13) ;  /* 0x0000000000047947 */ /* 0x000fea0003800000 */
.L_x_12:
[----:B------:R-:W-:Y:S06]  /*0bd0*/  BAR.SYNC.DEFER_BLOCKING 0x0 ;  /* 0x0000000000007b1d */ /* 0x000fec0000010000 */
.L_x_13:
[----:B------:R-:W-:-:S13]  /*0be0*/  ISETP.NE.AND P0, PT, R9, RZ, PT ;  /* 0x000000ff0900720c */ /* 0x000fda0003f05270 */
[----:B------:R-:W-:Y:S05]  /*0bf0*/  @!P0 BRA `(.L_x_14) ;  /* 0x0000005000608947 */ /* 0x000fea0003800000 */
[----:B------:R-:W-:-:S13]  /*0c00*/  ISETP.NE.AND P0, PT, R9, 0x1, PT ;  /* 0x000000010900780c */ /* 0x000fda0003f05270 */
[----:B------:R-:W-:Y:S05]  /*0c10*/  @P0 EXIT ;  /* 0x000000000000094d */ /* 0x000fea0003800000 */
[----:B------:R-:W-:Y:S01]  /*0c20*/  ISETP.GE.AND P0, PT, R5, 0x1, PT ;  /* 0x000000010500780c */ /* 0x000fe20003f06270 */
[----:B------:R-:W-:Y:S01]  /*0c30*/  UMOV UR4, URZ ;  /* 0x0000003f00047c82 */ /* 0x000fe20008000000 */
[----:B------:R-:W-:Y:S02]  /*0c40*/  CS2R R86, SRZ ;  /* 0x0000000000567805 */ /* 0x000fe4000001ff00 */
[----:B------:R-:W-:Y:S02]  /*0c50*/  CS2R R24, SRZ ;  /* 0x0000000000187805 */ /* 0x000fe4000001ff00 */
[----:B------:R-:W-:Y:S02]  /*0c60*/  CS2R R26, SRZ ;  /* 0x00000000001a7805 */ /* 0x000fe4000001ff00 */
[----:B------:R-:W-:Y:S02]  /*0c70*/  CS2R R28, SRZ ;  /* 0x00000000001c7805 */ /* 0x000fe4000001ff00 */
[----:B------:R-:W-:-:S02]  /*0c80*/  CS2R R30, SRZ ;  /* 0x00000000001e7805 */ /* 0x000fc4000001ff00 */
[----:B------:R-:W-:Y:S02]  /*0c90*/  CS2R R32, SRZ ;  /* 0x0000000000207805 */ /* 0x000fe4000001ff00 */
        /* <DEDUP_REMOVED lines=25> */
[----:B------:R-:W-:Y:S01]  /*0e30*/  CS2R R84, SRZ ;  /* 0x0000000000547805 */ /* 0x000fe2000001ff00 */
[----:B------:R-:W-:Y:S06]  /*0e40*/  @!P0 BRA `(.L_x_15) ;  /* 0x0000000000788947 */ /* 0x000fec0003800000 */
[----:B------:R-:W-:-:S04]  /*0e50*/  LOP3.LUT R7, R3, 0x1, RZ, 0xfc, !PT ;  /* 0x0000000103077812 */ /* 0x000fc800078efcff */
[----:B------:R-:W-:-:S13]  /*0e60*/  ISETP.NE.AND P0, PT, R7, 0x3, PT ;  /* 0x000000030700780c */ /* 0x000fda0003f05270 */
[----:B------:R-:W-:Y:S05]  /*0e70*/  @!P0 BRA `(.L_x_16) ;  /* 0x0000000000048947 */ /* 0x000fea0003800000 */
[----:B------:R-:W-:Y:S01]  /*0e80*/  BPT.TRAP 0x1 ;  /* 0x000000040000795c */ /* 0x000fe20000300000 */
.L_x_16:
[----:B------:R-:W0:Y:S01]  /*0e90*/  S2UR UR5, SR_CgaCtaId ;  /* 0x00000000000579c3 */ /* 0x000e220000008800 */
[----:B------:R-:W-:Y:S01]  /*0ea0*/  SHF.L.U32 R7, RZ, 0x1f, RZ ;  /* 0x0000001fff077819 */ /* 0x000fe200000006ff */
[----:B------:R-:W-:Y:S02]  /*0eb0*/  UMOV UR4, 0x400 ;  /* 0x0000040000047882 */ /* 0x000fe40000000000 */
[----:B0-----:R-:W-:-:S12]  /*0ec0*/  ULEA UR4, UR5, UR4, 0x18 ;  /* 0x0000000405047291 */ /* 0x001fd8000f8ec03f */
.L_x_17:
[----:B0-----:R-:W-:-:S04]  /*0ed0*/  IMAD.U32 R8, RZ, RZ, UR4 ;  /* 0x00000004ff087e24 */ /* 0x001fc8000f8e00ff */
[----:B------:R0:W1:Y:S03]  /*0ee0*/  SYNCS.PHASECHK.TRANS64.TRYWAIT P0, [R8+URZ+0x36000], R7 ;  /* 0x03600007080075a7 */ /* 0x000066000800017f */
[----:B-1----:R-:W-:Y:S05]  /*0ef0*/  @!P0 NANOSLEEP.SYNCS 0x989680 ;  /* 0x009896800000895d */ /* 0x002fea0003900000 */
[----:B------:R-:W1:Y:S02]  /*0f00*/  @!P0 SYNCS.PHASECHK.TRANS64 P0, [R8+URZ+0x36000], R7 ;  /* 0x03600007080085a7 */ /* 0x000e64000800007f */
[----:B-1----:R-:W-:Y:S05]  /*0f10*/  @!P0 BRA `(.L_x_17) ;  /* 0xfffffffc00ec8947 */ /* 0x002fea000383ffff */
[----:B------:R-:W-:Y:S01]  /*0f20*/  UIADD3 UR5, UR4, 0x12000, URZ ;  /* 0x0001200004057890 */ /* 0x000fe2000fffe03f */
[----:B------:R-:W-:Y:S01]  /*0f30*/  WARPGROUP.ARRIVE ;  /* 0x00000000000079c5 */ /* 0x000fe20000000000 */
[----:B------:R-:W-:Y:S02]  /*0f40*/  USHF.R.U32.HI UR4, URZ, 0x4, UR4 ;  /* 0x000000043f047899 */ /* 0x000fe40008011604 */
[----:B------:R-:W-:Y:S02]  /*0f50*/  USHF.R.U32.HI UR5, URZ, 0x4, UR5 ;  /* 0x000000043f057899 */ /* 0x000fe40008011605 */
[----:B------:R-:W-:Y:S02]  /*0f60*/  ULOP3.LUT UR4, UR4, 0x3fff, URZ, 0xc0, !UPT ;  /* 0x00003fff04047892 */ /* 0x000fe4000f8ec03f */
[----:B------:R-:W-:Y:S02]  /*0f70*/  ULOP3.LUT UR5, UR5, 0x3fff, URZ, 0xc0, !UPT ;  /* 0x00003fff05057892 */ /* 0x000fe4000f8ec03f */
[----:B------:R-:W-:-:S02]  /*0f80*/  ULOP3.LUT UR4, UR4, 0x10000, URZ, 0xfc, !UPT ;  /* 0x0001000004047892 */ /* 0x000fc4000f8efc3f */
[----:B------:R-:W-:Y:S01]  /*0f90*/  ULOP3.LUT UR6, UR5, 0x10000, URZ, 0xfc, !UPT ;  /* 0x0001000005067892 */ /* 0x000fe2000f8efc3f */
[----:B------:R-:W-:Y:S02]  /*0fa0*/  UMOV UR7, 0x80000020 ;  /* 0x8000002000077882 */ /* 0x000fe40000000000 */
[----:B------:R-:W-:-:S06]  /*0fb0*/  UMOV UR5, 0x80000020 ;  /* 0x8000002000057882 */ /* 0x000fcc0000000000 */
[----:B------:R-:W-:Y:S01]  /*0fc0*/  QGMMA.64x128x32.F32.E4M3.E4M3 R24, gdesc[UR4], RZ, !UPT ;  /* 0x01e00000041879f3 */ /* 0x000fe2000c7008ff */
[----:B------:R-:W-:Y:S02]  /*0fd0*/  UIADD3 UR4, UR4, 0x2, URZ ;  /* 0x0000000204047890 */ /* 0x000fe4000fffe03f */
[----:B------:R-:W-:Y:S01]  /*0fe0*/  UIADD3 UR6, UR6, 0x2, URZ ;  /* 0x0000000206067890 */ /* 0x000fe2000fffe03f */
[----:B------:R-:W-:Y:S01]  /*0ff0*/  UMOV UR5, 0x80000020 ;  /* 0x8000002000057882 */ /* 0x000fe20000000000 */
[----:B------:R-:W-:-:S07]  /*1000*/  UMOV UR7, 0x80000020 ;  /* 0x8000002000077882 */ /* 0x000fce0000000000 */
[----:B------:R-:W-:Y:S01]  /*1010*/  QGMMA.64x128x32.F32.E4M3.E4M3 R24, gdesc[UR4], R24, gsb0 ;  /* 0x01e00000041879f3 */ /* 0x000fe20008000818 */
[----:B------:R-:W-:-:S05]  /*1020*/  UMOV UR4, 0x1 ;  /* 0x0000000100047882 */ /* 0x000fca0000000000 */
.L_x_15:
[----:B0-----:R-:W-:-:S05]  /*1030*/  VIMNMX R8, R5, 0x1, PT ;  /* 0x0000000105087848 */ /* 0x001fca0003fe0100 */
[----:B------:R-:W-:-:S05]  /*1040*/  IMAD.IADD R8, R5, 0x1, -R8 ;  /* 0x0000000105087824 */ /* 0x000fca00078e0a08 */
[----:B------:R-:W-:-:S13]  /*1050*/  ISETP.GE.AND P0, PT, R8, 0x1, PT ;  /* 0x000000010800780c */ /* 0x000fda0003f06270 */
[----:B------:R-:W-:Y:S05]  /*1060*/  @!P0 BRA `(.L_x_18) ;  /* 0x0000000000ec8947 */ /* 0x000fea0003800000 */
[----:B------:R-:W0:Y:S01]  /*1070*/  S2UR UR6, SR_CgaCtaId ;  /* 0x00000000000679c3 */ /* 0x000e220000008800 */
[----:B------:R-:W-:Y:S01]  /*1080*/  UMOV UR5, 0x400 ;  /* 0x0000040000057882 */ /* 0x000fe20000000000 */
[----:B------:R-:W-:Y:S01]  /*1090*/  LOP3.LUT R13, R3, 0x1, RZ, 0xfc, !PT ;  /* 0x00000001030d7812 */ /* 0x000fe200078efcff */
[----:B------:R-:W-:Y:S01]  /*10a0*/  IMAD.MOV.U32 R12, RZ, RZ, RZ ;  /* 0x000000ffff0c7224 */ /* 0x000fe200078e00ff */
[----:B------:R-:W-:Y:S01]  /*10b0*/  UISETP.NE.U32.AND UP0, UPT, UR4, URZ, UPT ;  /* 0x0000003f0400728c */ /* 0x000fe2000bf05070 */
[----:B------:R-:W-:Y:S02]  /*10c0*/  IMAD.MOV.U32 R7, RZ, RZ, R8 ;  /* 0x000000ffff077224 */ /* 0x000fe400078e0008 */
[----:B------:R-:W-:Y:S01]  /*10d0*/  IMAD.MOV.U32 R9, RZ, RZ, RZ ;  /* 0x000000ffff097224 */ /* 0x000fe200078e00ff */
[----:B0-----:R-:W-:-:S04]  /*10e0*/  ULEA UR5, UR6, UR5, 0x18 ;  /* 0x0000000506057291 */ /* 0x001fc8000f8ec03f */
[----:B------:R-:W-:Y:S02]  /*10f0*/  UIADD3 UR7, UR5, 0x12000, URZ ;  /* 0x0001200005077890 */ /* 0x000fe4000fffe03f */
[----:B------:R-:W-:Y:S02]  /*1100*/  USHF.R.U32.HI UR6, URZ, 0x4, UR5 ;  /* 0x000000043f067899 */ /* 0x000fe40008011605 */
[----:B------:R-:W-:Y:S02]  /*1110*/  USHF.R.U32.HI UR7, URZ, 0x4, UR7 ;  /* 0x000000043f077899 */ /* 0x000fe40008011607 */
[----:B------:R-:W-:Y:S02]  /*1120*/  ULOP3.LUT UR6, UR6, 0x3fff, URZ, 0xc0, !UPT ;  /* 0x00003fff06067892 */ /* 0x000fe4000f8ec03f */
[----:B------:R-:W-:Y:S02]  /*1130*/  ULOP3.LUT UR7, UR7, 0x3fff, URZ, 0xc0, !UPT ;  /* 0x00003fff07077892 */ /* 0x000fe4000f8ec03f */
[----:B------:R-:W-:-:S02]  /*1140*/  ULOP3.LUT UR6, UR6, 0x10000, URZ, 0xfc, !UPT ;  /* 0x0001000006067892 */ /* 0x000fc4000f8efc3f */
[----:B------:R-:W-:-:S12]  /*1150*/  ULOP3.LUT UR7, UR7, 0x10000, URZ, 0xfc, !UPT ;  /* 0x0001000007077892 */ /* 0x000fd8000f8efc3f */
.L_x_23:
[----:B------:R-:W-:-:S13]  /*1160*/  ISETP.NE.AND P1, PT, R13, 0x3, PT ;  /* 0x000000030d00780c */ /* 0x000fda0003f25270 */
[----:B------:R-:W-:Y:S05]  /*1170*/  @!P1 BRA `(.L_x_19) ;  /* 0x0000000000049947 */ /* 0x000fea0003800000 */
[----:B------:R-:W-:Y:S01]  /*1180*/  BPT.TRAP 0x1 ;  /* 0x000000040000795c */ /* 0x000fe20000300000 */
.L_x_19:
[----:B------:R-:W-:Y:S01]  /*1190*/  SHF.L.U32 R10, R12, 0x1f, RZ ;  /* 0x0000001f0c0a7819 */ /* 0x000fe200000006ff */
[----:B------:R-:W-:-:S12]  /*11a0*/  ULEA UR8, UR4, UR5, 0x3 ;  /* 0x0000000504087291 */ /* 0x000fd8000f8e183f */
.L_x_20:
[----:B0-----:R-:W-:-:S04]  /*11b0*/  IMAD.U32 R11, RZ, RZ, UR8 ;  /* 0x00000008ff0b7e24 */ /* 0x001fc8000f8e00ff */
[----:B------:R0:W1:Y:S03]  /*11c0*/  SYNCS.PHASECHK.TRANS64.TRYWAIT P0, [R11+URZ+0x36000], R10 ;  /* 0x0360000a0b0075a7 */ /* 0x000066000800017f */
[----:B-1----:R-:W-:Y:S05]  /*11d0*/  @!P0 NANOSLEEP.SYNCS 0x989680 ;  /* 0x009896800000895d */ /* 0x002fea0003900000 */
[----:B------:R-:W1:Y:S02]  /*11e0*/  @!P0 SYNCS.PHASECHK.TRANS64 P0, [R11+URZ+0x36000], R10 ;  /* 0x0360000a0b0085a7 */ /* 0x000e64000800007f */
[----:B-1----:R-:W-:Y:S05]  /*11f0*/  @!P0 BRA `(.L_x_20) ;  /* 0xfffffffc00ec8947 */ /* 0x002fea000383ffff */
[----:B------:R-:W-:Y:S01]  /*1200*/  ULEA UR8, UR4, UR6, 0x8 ;  /* 0x0000000604087291 */ /* 0x000fe2000f8e403f */
[----:B------:R-:W-:Y:S01]  /*1210*/  WARPGROUP.ARRIVE ;  /* 0x00000000000079c5 */ /* 0x000fe20000000000 */
[----:B------:R-:W-:Y:S01]  /*1220*/  ULEA UR10, UR4, UR7, 0x9 ;  /* 0x00000007040a7291 */ /* 0x000fe2000f8e483f */
[----:B------:R-:W-:Y:S01]  /*1230*/  UMOV UR9, 0x80000020 ;  /* 0x8000002000097882 */ /* 0x000fe20000000000 */
[----:B------:R-:W-:-:S07]  /*1240*/  UMOV UR11, 0x80000020 ;  /* 0x80000020000b7882 */ /* 0x000fce0000000000 */
[----:B------:R-:W-:Y:S01]  /*1250*/  QGMMA.64x128x32.F32.E4M3.E4M3 R24, gdesc[UR8], R24, UP0 ;  /* 0x01e00000081879f3 */ /* 0x000fe2000bf00818 */
[----:B------:R-:W-:Y:S02]  /*1260*/  UIADD3 UR8, UR8, 0x2, URZ ;  /* 0x0000000208087890 */ /* 0x000fe4000fffe03f */
[----:B------:R-:W-:Y:S01]  /*1270*/  UIADD3 UR10, UR10, 0x2, URZ ;  /* 0x000000020a0a7890 */ /* 0x000fe2000fffe03f */
[----:B------:R-:W-:Y:S01]  /*1280*/  UMOV UR9, 0x80000020 ;  /* 0x8000002000097882 */ /* 0x000fe20000000000 */
[----:B------:R-:W-:-:S07]  /*1290*/  UMOV UR11, 0x80000020 ;  /* 0x80000020000b7882 */ /* 0x000fce0000000000 */
[----:B------:R-:W-:Y:S03]  /*12a0*/  QGMMA.64x128x32.F32.E4M3.E4M3 R24, gdesc[UR8], R24, gsb0 ;  /* 0x01e00000081879f3 */ /* 0x000fe60008000818 */
[----:B------:R-:W-:Y:S02]  /*12b0*/  WARPGROUP.DEPBAR.LE gsb0, 0x1 ;  /* 0x00008000000079c5 */ /* 0x000fe40000010100 */
[----:B------:R-:W-:Y:S05]  /*12c0*/  @!P1 BRA `(.L_x_21) ;  /* 0x0000000000049947 */ /* 0x000fea0003800000 */
[----:B------:R-:W-:Y:S01]  /*12d0*/  BPT.TRAP 0x1 ;  /* 0x000000040000795c */ /* 0x000fe20000300000 */
.L_x_21:
[----:B------:R-:W-:-:S13]  /*12e0*/  ISETP.NE.AND P0, PT, R4, RZ, PT ;  /* 0x000000ff0400720c */ /* 0x000fda0003f05270 */
[----:B0-----:R-:W-:-:S05]  /*12f0*/  @P0 LEA R10, R9, UR5, 0x3 ;  /* 0x00000005090a0c11 */ /* 0x001fca000f8e18ff */
[----:B------:R-:W-:-:S05]  /*1300*/  @P0 VIADD R11, R10, 0x36090 ;  /* 0x000360900a0b0836 */ /* 0x000fca0000000000 */
[----:B------:R-:W-:-:S04]  /*1310*/  @P0 PRMT R11, R2, 0x654, R11 ;  /* 0x00000654020b0816 */ /* 0x000fc8000000000b */
[----:B------:R0:W-:Y:S01]  /*1320*/  @P0 SYNCS.ARRIVE.TRANS64.RED.A1T0 RZ, [R11+URZ], RZ ;  /* 0x000000ff0bff09a7 */ /* 0x0001e2000810043f */
[----:B------:R-:W-:-:S13]  /*1330*/  ISETP.GT.U32.AND P0, PT, R3, 0x1, PT ;  /* 0x000000010300780c */ /* 0x000fda0003f04070 */
[----:B0-----:R-:W-:Y:S05]  /*1340*/  @P0 BRA `(.L_x_22) ;  /* 0x0000000000040947 */ /* 0x001fea0003800000 */
[----:B------:R-:W-:Y:S01]  /*1350*/  BPT.TRAP 0x1 ;  /* 0x000000040000795c */ /* 0x000fe20000300000 */
.L_x_22:
[----:B------:R-:W-:Y:S01]  /*1360*/  UIADD3 UR4, UR4, 0x1, URZ ;  /* 0x0000000104047890 */ /* 0x000fe2000fffe03f */
[----:B------:R-:W-:Y:S01]  /*1370*/  ISETP.GT.AND P1, PT, R7, 0x1, PT ;  /* 0x000000010700780c */ /* 0x000fe20003f24270 */
[----:B------:R-:W-:Y:S02]  /*1380*/  VIADD R9, R9, 0x1 ;  /* 0x0000000109097836 */ /* 0x000fe40000000000 */
[----:B------:R-:W-:Y:S01]  /*1390*/  UISETP.NE.AND UP0, UPT, UR4, 0x12, UPT ;  /* 0x000000120400788c */ /* 0x000fe2000bf05270 */
[----:B------:R-:W-:Y:S02]  /*13a0*/  VIADD R7, R7, 0xffffffff ;  /* 0xffffffff07077836 */ /* 0x000fe40000000000 */
[C---:B------:R-:W-:Y:S01]  /*13b0*/  ISETP.NE.AND P0, PT, R9.reuse, 0x12, PT ;  /* 0x000000120900780c */ /* 0x040fe20003f05270 */
[----:B------:R-:W-:Y:S02]  /*13c0*/  USEL UR8, URZ, 0x1, UP0 ;  /* 0x000000013f087887 */ /* 0x000fe40008000000 */
[----:B------:R-:W-:Y:S01]  /*13d0*/  USEL UR4, UR4, URZ, UP0 ;  /* 0x0000003f04047287 */ /* 0x000fe20008000000 */
[----:B------:R-:W-:Y:S01]  /*13e0*/  SEL R9, R9, RZ, P0 ;  /* 0x000000ff09097207 */ /* 0x000fe20000000000 */
[----:B------:R-:W-:-:S02]  /*13f0*/  UPLOP3.LUT UP0, UPT, UPT, UPT, UPT, 0x80, 0x0 ;  /* 0x000000000000789c */ /* 0x000fc40003f0f070 */
[----:B------:R-:W-:Y:S01]  /*1400*/  LOP3.LUT R12, R12, UR8, RZ, 0x3c, !PT ;  /* 0x000000080c0c7c12 */ /* 0x000fe2000f8e3cff */
[----:B------:R-:W-:Y:S08]  /*1410*/  @P1 BRA `(.L_x_23) ;  /* 0xfffffffc00501947 */ /* 0x000ff0000383ffff */
.L_x_18:
[----:B------:R-:W-:Y:S01]  /*1420*/  ISETP.GE.AND P0, PT, R5, 0x1, PT ;  /* 0x000000010500780c */ /* 0x000fe20003f06270 */
[----:B------:R-:W-:-:S12]  /*1430*/  WARPGROUP.DEPBAR.LE gsb0, 0x0 ;  /* 0x00008000000079c5 */ /* 0x000fd80000010000 */
[----:B------:R-:W-:Y:S05]  /*1440*/  @!P0 BRA `(.L_x_24) ;  /* 0x0000000000548947 */ /* 0x000fea0003800000 */
[----:B------:R-:W-:-:S04]  /*1450*/  LOP3.LUT R5, R3, 0x1, RZ, 0xfc, !PT ;  /* 0x0000000103057812 */ /* 0x000fc800078efcff */
[----:B------:R-:W-:-:S13]  /*1460*/  ISETP.NE.AND P0, PT, R5, 0x3, PT ;  /* 0x000000030500780c */ /* 0x000fda0003f05270 */
[----:B------:R-:W-:Y:S05]  /*1470*/  @!P0 BRA `(.L_x_25) ;  /* 0x0000000000048947 */ /* 0x000fea0003800000 */
[----:B------:R-:W-:Y:S01]  /*1480*/  BPT.TRAP 0x1 ;  /* 0x000000040000795c */ /* 0x000fe20000300000 */
.L_x_25:
[----:B------:R-:W-:Y:S01]  /*1490*/  ISETP.NE.AND P0, PT, R4, RZ, PT ;  /* 0x000000ff0400720c */ /* 0x000fe20003f05270 */
[----:B------:R-:W-:Y:S01]  /*14a0*/  BSSY B0, `(.L_x_26) ;  /* 0x000000d000007945 */ /* 0x000fe20003800000 */
[----:B------:R-:W-:-:S11]  /*14b0*/  ISETP.GT.U32.AND P1, PT, R3, 0x1, PT ;  /* 0x000000010300780c */ /* 0x000fd60003f24070 */
[----:B------:R-:W-:Y:S05]  /*14c0*/  @!P0 BRA `(.L_x_27) ;  /* 0x0000000000288947 */ /* 0x000fea0003800000 */
[----:B------:R-:W0:Y:S01]  /*14d0*/  S2R R10, SR_CgaCtaId ;  /* 0x00000000000a7919 */ /* 0x000e220000008800 */
[----:B------:R-:W-:Y:S01]  /*14e0*/  IMAD.WIDE.U32 R4, R8, 0x38e38e39, RZ ;  /* 0x38e38e3908047825 */ /* 0x000fe200078e00ff */
[----:B------:R-:W-:-:S04]  /*14f0*/  MOV R3, 0x400 ;  /* 0x0000040000037802 */ /* 0x000fc80000000f00 */
[----:B------:R-:W-:-:S05]  /*1500*/  SHF.R.U32.HI R5, RZ, 0x2, R5 ;  /* 0x00000002ff057819 */ /* 0x000fca0000011605 */
[----:B------:R-:W-:Y:S01]  /*1510*/  IMAD R8, R5, -0x12, R8 ;  /* 0xffffffee05087824 */ /* 0x000fe200078e0208 */
[----:B0-----:R-:W-:-:S05]  /*1520*/  LEA R3, R10, R3, 0x18 ;  /* 0x000000030a037211 */ /* 0x001fca00078ec0ff */
[----:B------:R-:W-:-:S04]  /*1530*/  IMAD R8, R8, 0x8, R3 ;  /* 0x0000000808087824 */ /* 0x000fc800078e0203 */
[----:B------:R-:W-:-:S05]  /*1540*/  VIADD R3, R8, 0x36090 ;  /* 0x0003609008037836 */ /* 0x000fca0000000000 */
[----:B------:R-:W-:-:S04]  /*1550*/  PRMT R3, R2, 0x654, R3 ;  /* 0x0000065402037816 */ /* 0x000fc80000000003 */
[----:B------:R0:W-:Y:S03]  /*1560*/  SYNCS.ARRIVE.TRANS64.RED.A1T0 RZ, [R3+URZ], RZ ;  /* 0x000000ff03ff79a7 */ /* 0x0001e6000810043f */
.L_x_27:
[----:B------:R-:W-:Y:S05]  /*1570*/  BSYNC B0 ;  /* 0x0000000000007941 */ /* 0x000fea0003800000 */
.L_x_26:
[----:B------:R-:W-:Y:S05]  /*1580*/  @P1 BRA `(.L_x_24) ;  /* 0x0000000000041947 */ /* 0x000fea0003800000 */
[----:B------:R-:W-:Y:S01]  /*1590*/  BPT.TRAP 0x1 ;  /* 0x000000040000795c */ /* 0x000fe20000300000 */
.L_x_24:
[----:B------:R-:W0:Y:S01]  /*15a0*/  S2R R2, SR_TID.X ;  /* 0x0000000000027919 */ /* 0x000e220000002100 */
[----:B------:R-:W-:Y:S01]  /*15b0*/  ULDC.64 UR4, c[0x0][0x280] ;  /* 0x0000a00000047ab9 */ /* 0x000fe20000000a00 */
[----:B------:R-:W1:Y:S01]  /*15c0*/  S2R R7, SR_CTAID.Y ;  /* 0x0000000000077919 */ /* 0x000e620000002600 */
[----:B------:R-:W2:Y:S01]  /*15d0*/  S2R R9, SR_CTAID.X ;  /* 0x0000000000097919 */ /* 0x000ea20000002500 */
[----:B0-----:R-:W-:-:S04]  /*15e0*/  SHF.R.S32.HI R3, RZ, 0x1f, R2 ;  /* 0x0000001fff037819 */ /* 0x001fc80000011402 */
[----:B------:R-:W-:Y:S01]  /*15f0*/  LEA.HI R3, R3, R2, RZ, 0x7 ;  /* 0x0000000203037211 */ /* 0x000fe200078f38ff */
[----:B-1----:R-:W-:-:S03]  /*1600*/  IMAD.SHL.U32 R7, R7, 0x80, RZ ;  /* 0x0000008007077824 */ /* 0x002fc600078e00ff */
[----:B------:R-:W-:Y:S01]  /*1610*/  LOP3.LUT R3, R3, 0xffffff80, RZ, 0xc0, !PT ;  /* 0xffffff8003037812 */ /* 0x000fe200078ec0ff */
[----:B--2---:R-:W-:Y:S01]  /*1620*/  IMAD.SHL.U32 R8, R9, 0x40, RZ ;  /* 0x0000004009087824 */ /* 0x004fe200078e00ff */
[----:B------:R-:W-:-:S03]  /*1630*/  ISETP.GE.AND P0, PT, R7, UR5, PT ;  /* 0x0000000507007c0c */ /* 0x000fc6000bf06270 */
[----:B------:R-:W-:Y:S01]  /*1640*/  IMAD.IADD R5, R2, 0x1, -R3 ;  /* 0x0000000102057824 */ /* 0x000fe200078e0a03 */
[----:B------:R-:W-:-:S04]  /*1650*/  ISETP.GE.OR P0, PT, R8, UR4, P0 ;  /* 0x0000000408007c0c */ /* 0x000fc80008706670 */
[----:B------:R-:W-:-:S04]  /*1660*/  SHF.R.S32.HI R4, RZ, 0x1f, R5 ;  /* 0x0000001fff047819 */ /* 0x000fc80000011405 */
[----:B------:R-:W-:-:S04]  /*1670*/  LEA.HI R2, R4, R5, RZ, 0x2 ;  /* 0x0000000504027211 */ /* 0x000fc800078f10ff */
[--C-:B------:R-:W-:Y:S02]  /*1680*/  SHF.R.S32.HI R12, RZ, 0x2, R2.reuse ;  /* 0x00000002ff0c7819 */ /* 0x100fe40000011402 */
[----:B------:R-:W-:-:S04]  /*1690*/  SHF.R.S32.HI R3, RZ, 0x1f, R2 ;  /* 0x0000001fff037819 */ /* 0x000fc80000011402 */
[----:B------:R-:W-:Y:S01]  /*16a0*/  LEA.HI R3, R3, R12, RZ, 0x3 ;  /* 0x0000000c03037211 */ /* 0x000fe200078f18ff */
[----:B------:R-:W-:Y:S06]  /*16b0*/  @P0 EXIT ;  /* 0x000000000000094d */ /* 0x000fec0003800000 */
[----:B------:R-:W-:Y:S01]  /*16c0*/  LOP3.LUT R3, R3, 0xfffffff8, RZ, 0xc0, !PT ;  /* 0xfffffff803037812 */ /* 0x000fe200078ec0ff */
[----:B------:R-:W0:Y:S01]  /*16d0*/  LDC.64 R10, c[0x0][0x5d0] ;  /* 0x00017400ff0a7b82 */ /* 0x000e220000000a00 */
[----:B------:R-:W-:Y:S01]  /*16e0*/  LOP3.LUT R2, R2, 0x7ffffffc, RZ, 0xc0, !PT ;  /* 0x7ffffffc02027812 */ /* 0x000fe200078ec0ff */
[----:B------:R-:W-:Y:S02]  /*16f0*/  ULDC.64 UR6, c[0x0][0x5c8] ;  /* 0x0001720000067ab9 */ /* 0x000fe40000000a00 */
[----:B------:R-:W-:Y:S01]  /*1700*/  IMAD.IADD R12, R12, 0x1, -R3 ;  /* 0x000000010c0c7824 */ /* 0x000fe200078e0a03 */
[----:B------:R-:W-:Y:S01]  /*1710*/  LEA.HI R3, R4, R5, RZ, 0x5 ;  /* 0x0000000504037211 */ /* 0x000fe200078f28ff */
[----:B------:R-:W-:-:S03]  /*1720*/  IMAD.IADD R2, R5, 0x1, -R2 ;  /* 0x0000000105027824 */ /* 0x000fc600078e0a02 */
[--C-:B------:R-:W-:Y:S01]  /*1730*/  SHF.R.S32.HI R13, RZ, 0x1f, R12.reuse ;  /* 0x0000001fff0d7819 */ /* 0x100fe2000001140c */
[----:B------:R-:W-:Y:S02]  /*1740*/  IMAD.SHL.U32 R16, R2, 0x2, RZ ;  /* 0x0000000202107824 */ /* 0x000fe400078e00ff */
[----:B------:R-:W-:Y:S01]  /*1750*/  IMAD.WIDE R4, R9, 0x40, R12 ;  /* 0x0000004009047825 */ /* 0x000fe200078e020c */
[----:B------:R-:W-:Y:S02]  /*1760*/  SHF.R.S32.HI R9, RZ, 0x5, R3 ;  /* 0x00000005ff097819 */ /* 0x000fe40000011403 */
[----:B------:R-:W-:Y:S02]  /*1770*/  SHF.R.S32.HI R14, RZ, 0x1f, R16 ;  /* 0x0000001fff0e7819 */ /* 0x000fe40000011410 */
[----:B------:R-:W-:Y:S01]  /*1780*/  IADD3 R2, P0, R7, R16, RZ ;  /* 0x0000001007027210 */ /* 0x000fe20007f1e0ff */
[----:B------:R-:W-:-:S03]  /*1790*/  IMAD.WIDE R4, R9, 0x10, R4 ;  /* 0x0000001009047825 */ /* 0x000fc600078e0204 */
[----:B------:R-:W-:Y:S01]  /*17a0*/  LEA.HI.X.SX32 R3, R7, R14, 0x1, P0 ;  /* 0x0000000e07037211 */ /* 0x000fe200000f0eff */
[-C--:B0-----:R-:W-:Y:S01]  /*17b0*/  IMAD R13, R5, R10.reuse, RZ ;  /* 0x0000000a050d7224 */ /* 0x081fe200078e02ff */
[----:B------:R-:W-:Y:S01]  /*17c0*/  IADD3 R7, -R16, UR5, -R7 ;  /* 0x0000000510077c10 */ /* 0x000fe2000fffe907 */
[----:B------:R-:W-:-:S04]  /*17d0*/  IMAD.WIDE.U32 R14, R4, R10, R2 ;  /* 0x0000000a040e7225 */ /* 0x000fc800078e0002 */
[----:B------:R-:W-:Y:S01]  /*17e0*/  IMAD R13, R4, R11, R13 ;  /* 0x0000000b040d7224 */ /* 0x000fe200078e020d */
[----:B------:R-:W-:-:S03]  /*17f0*/  LEA R17, P0, R10, R14, 0x3 ;  /* 0x0000000e0a117211 */ /* 0x000fc600078018ff */
[----:B------:R-:W-:Y:S02]  /*1800*/  IMAD.IADD R15, R15, 0x1, R13 ;  /* 0x000000010f0f7824 */ /* 0x000fe400078e020d */
[----:B------:R-:W-:Y:S01]  /*1810*/  IMAD R13, R9, -0x10, -R8 ;  /* 0xfffffff0090d7824 */ /* 0x000fe200078e0a08 */
[----:B------:R-:W-:Y:S02]  /*1820*/  IADD3 R8, P1, R14, UR6, RZ ;  /* 0x000000060e087c10 */ /* 0x000fe4000ff3e0ff */
[----:B------:R-:W-:Y:S02]  /*1830*/  LEA.HI.X R11, R10, R15, R11, 0x3, P0 ;  /* 0x0000000f0a0b7211 */ /* 0x000fe400000f1c0b */
[----:B---3-5:R-:W-:Y:S02]  /*1840*/  FSETP.NEU.AND P0, PT, R6, RZ, PT ;  /* 0x000000ff0600720b */ /* 0x028fe40003f0d000 */
[----:B------:R-:W-:Y:S02]  /*1850*/  IADD3 R10, P2, R17, UR6, RZ ;  /* 0x00000006110a7c10 */ /* 0x000fe4000ff5e0ff */
[----:B------:R-:W-:-:S02]  /*1860*/  IADD3.X R9, R15, UR7, RZ, P1, !PT ;  /* 0x000000070f097c10 */ /* 0x000fc40008ffe4ff */
[----:B------:R-:W-:Y:S02]  /*1870*/  IADD3.X R11, R11, UR7, RZ, P2, !PT ;  /* 0x000000070b0b7c10 */ /* 0x000fe400097fe4ff */
[----:B------:R-:W-:-:S05]  /*1880*/  IADD3 R14, R13, UR4, -R12 ;  /* 0x000000040d0e7c10 */ /* 0x000fca000fffe80c */
[----:B------:R-:W-:Y:S05]  /*1890*/  @!P0 BRA `(.L_x_28) ;  /* 0x0000003400288947 */ /* 0x000fea0003800000 */
[----:B------:R-:W-:Y:S01]  /*18a0*/  ISETP.GE.AND P1, PT, R14, 0x1, PT ;  /* 0x000000010e00780c */ /* 0x000fe20003f26270 */
[----:B------:R-:W-:Y:S01]  /*18b0*/  ULDC.64 UR4, c[0x0][0x5b0] ;  /* 0x00016c0000047ab9 */ /* 0x000fe20000000a00 */
[----:B------:R-:W-:Y:S01]  /*18c0*/  ULDC.64 UR6, c[0x0][0x5a8] ;  /* 0x00016a0000067ab9 */ /* 0x000fe20000000a00 */
[----:B------:R-:W-:Y:S01]  /*18d0*/  IMAD R15, R5, UR4, RZ ;  /* 0x00000004050f7c24 */ /* 0x000fe2000f8e02ff */
[----:B------:R-:W-:Y:S01]  /*18e0*/  ISETP.LT.OR P0, PT, R7, 0x1, !P1 ;  /* 0x000000010700780c */ /* 0x000fe20004f01670 */
[C---:B------:R-:W-:Y:S01]  /*18f0*/  IMAD.WIDE.U32 R12, R4.reuse, UR4, R2 ;  /* 0x00000004040c7c25 */ /* 0x040fe2000f8e0002 */
[----:B------:R-:W-:Y:S03]  /*1900*/  BSSY B0, `(.L_x_29) ;  /* 0x0000007000007945 */ /* 0x000fe60003800000 */
[----:B------:R-:W-:Y:S01]  /*1910*/  IMAD R15, R4, UR5, R15 ;  /* 0x00000005040f7c24 */ /* 0x000fe2000f8e020f */
[----:B------:R-:W-:-:S04]  /*1920*/  IADD3 R12, P2, R12, UR6, RZ ;  /* 0x000000060c0c7c10 */ /* 0x000fc8000ff5e0ff */
[--C-:B------:R-:W-:Y:S02]  /*1930*/  IADD3.X R13, R13, UR7, R15.reuse, P2, !PT ;  /* 0x000000070d0d7c10 */ /* 0x100fe400097fe40f */
[----:B------:R-:W-:Y:S01]  /*1940*/  PRMT R15, RZ, 0x7610, R15 ;  /* 0x00007610ff0f7816 */ /* 0x000fe2000000000f */
[----:B------:R-:W-:Y:S06]  /*1950*/  @P0 BRA `(.L_x_30) ;  /* 0x0000000000040947 */ /* 0x000fec0003800000 */
[----:B------:R0:W5:Y:S02]  /*1960*/  LDG.E.U8 R15, desc[UR12][R12.64] ;  /* 0x0000000c0c0f7981 */ /* 0x000164000c1e1100 */
.L_x_30:
[----:B------:R-:W-:Y:S05]  /*1970*/  BSYNC B0 ;  /* 0x0000000000007941 */ /* 0x000fea0003800000 */
.L_x_29:
[----:B-----5:R-:W-:Y:S01]  /*1980*/  LOP3.LUT R15, R15, 0xff, RZ, 0xc0, !PT ;  /* 0x000000ff0f0f7812 */ /* 0x020fe200078ec0ff */
[----:B------:R-:W-:Y:S01]  /*1990*/  BSSY B0, `(.L_x_31) ;  /* 0x000000b000007945 */ /* 0x000fe20003800000 */
[----:B------:R-:W-:Y:S02]  /*19a0*/  ISETP.LT.OR P2, PT, R7, 0x2, !P1 ;  /* 0x000000020700780c */ /* 0x000fe40004f41670 */
[----:B------:R-:W-:-:S05]  /*19b0*/  F2FP.F16.E4M3.UNPACK_B R15, R15 ;  /* 0x0000000fff0f723e */ /* 0x000fca00020006ff */
[----:B------:R-:W-:-:S05]  /*19c0*/  HADD2.F32 R15, -RZ, R15.H0_H0 ;  /* 0x2000000fff0f7230 */ /* 0x000fca0000004100 */
[----:B------:R-:W-:-:S04]  /*19d0*/  FMUL R15, R15, R6 ;  /* 0x000000060f0f7220 */ /* 0x000fc80000400000 */
[----:B------:R-:W-:-:S05]  /*19e0*/  FFMA R15, R24, R0, R15 ;  /* 0x00000000180f7223 */ /* 0x000fca000000000f */
[----:B------:R-:W-:Y:S02]  /*19f0*/  F2FP.SATFINITE.E4M3.F32.PACK_AB_MERGE_C R17, RZ, R15, RZ ;  /* 0x0000000fff11723e */ /* 0x000fe400048070ff */
[----:B------:R-:W-:-:S03]  /*1a00*/  PRMT R15, RZ, 0x7610, R15 ;  /* 0x00007610ff0f7816 */ /* 0x000fc6000000000f */
[----:B------:R1:W-:Y:S01]  /*1a10*/  @!P0 STG.E.U8 desc[UR12][R8.64], R17 ;  /* 0x0000001108008986 */ /* 0x0003e2000c10110c */
[----:B------:R-:W-:Y:S05]  /*1a20*/  @P2 BRA `(.L_x_32) ;  /* 0x0000000000042947 */ /* 0x000fea0003800000 */
[----:B------:R2:W5:Y:S02]  /*1a30*/  LDG.E.U8 R15, desc[UR12][R12.64+0x1] ;  /* 0x0000010c0c0f7981 */ /* 0x000564000c1e1100 */
.L_x_32:
[----:B------:R-:W-:Y:S05]  /*1a40*/  BSYNC B0 ;  /* 0x0000000000007941 */ /* 0x000fea0003800000 */
.L_x_31:
[----:B-----5:R-:W-:Y:S01]  /*1a50*/  LOP3.LUT R15, R15, 0xff, RZ, 0xc0, !PT ;  /* 0x000000ff0f0f7812 */ /* 0x020fe200078ec0ff */
[----:B------:R-:W-:Y:S01]  /*1a60*/  BSSY B0, `(.L_x_33) ;  /* 0x0000013000007945 */ /* 0x000fe20003800000 */
[----:B-1----:R-:W-:Y:S02]  /*1a70*/  IADD3 R17, P0, R4, 0x8, RZ ;  /* 0x0000000804117810 */ /* 0x002fe40007f1e0ff */
[----:B------:R-:W-:-:S03]  /*1a80*/  F2FP.F16.E4M3.UNPACK_B R15, R15 ;  /* 0x0000000fff0f723e */ /* 0x000fc600020006ff */
[----:B------:R-:W-:Y:S01]  /*1a90*/  IMAD.X R5, RZ, RZ, R5, P0 ;  /* 0x000000ffff057224 */ /* 0x000fe200000e0605 */
[----:B------:R-:W-:Y:S01]  /*1aa0*/  ISETP.GE.AND P0, PT, R14, 0x9, PT ;  /* 0x000000090e00780c */ /* 0x000fe20003f06270 */
[----:B------:R-:W-:Y:S02]  /*1ab0*/  HADD2.F32 R15, -RZ, R15.H0_H0 ;  /* 0x2000000fff0f7230 */ /* 0x000fe40000004100 */
[----:B------:R-:W-:Y:S01]  /*1ac0*/  IMAD R16, R5, UR4, RZ ;  /* 0x0000000405107c24 */ /* 0x000fe2000f8e02ff */
[----:B------:R-:W-:Y:S01]  /*1ad0*/  ISETP.LT.OR P3, PT, R7, 0x1, !P0 ;  /* 0x000000010700780c */ /* 0x000fe20004761670 */
[----:B------:R-:W-:-:S04]  /*1ae0*/  IMAD.WIDE.U32 R2, R17, UR4, R2 ;  /* 0x0000000411027c25 */ /* 0x000fc8000f8e0002 */
[----:B------:R-:W-:Y:S01]  /*1af0*/  FMUL R4, R15, R6 ;  /* 0x000000060f047220 */ /* 0x000fe20000400000 */
[----:B------:R-:W-:-:S03]  /*1b00*/  IMAD R17, R17, UR5, R16 ;  /* 0x0000000511117c24 */ /* 0x000fc6000f8e0210 */
[----:B------:R-:W-:Y:S01]  /*1b10*/  FFMA R4, R25, R0, R4 ;  /* 0x0000000019047223 */ /* 0x000fe20000000004 */
[----:B------:R-:W-:-:S04]  /*1b20*/  IADD3 R2, P4, R2, UR6, RZ ;  /* 0x0000000602027c10 */ /* 0x000fc8000ff9e0ff */
[----:B------:R-:W-:Y:S02]  /*1b30*/  F2FP.SATFINITE.E4M3.F32.PACK_AB_MERGE_C R5, RZ, R4, RZ ;  /* 0x00000004ff05723e */ /* 0x000fe400048070ff */
[----:B------:R-:W-:Y:S02]  /*1b40*/  IADD3.X R3, R3, UR7, R17, P4, !PT ;  /* 0x0000000703037c10 */ /* 0x000fe4000a7fe411 */
[----:B------:R-:W-:Y:S01]  /*1b50*/  PRMT R4, RZ, 0x7610, R4 ;  /* 0x00007610ff047816 */ /* 0x000fe20000000004 */
[----:B------:R1:W-:Y:S01]  /*1b60*/  @!P2 STG.E.U8 desc[UR12][R8.64+0x1], R5 ;  /* 0x000001050800a986 */ /* 0x0003e2000c10110c */
[----:B------:R-:W-:Y:S05]  /*1b70*/  @P3 BRA `(.L_x_34) ;  /* 0x0000000000043947 */ /* 0x000fea0003800000 */
[----:B------:R3:W5:Y:S02]  /*1b80*/  LDG.E.U8 R4, desc[UR12][R2.64] ;  /* 0x0000000c02047981 */ /* 0x000764000c1e1100 */
.L_x_34:
[----:B------:R-:W-:Y:S05]  /*1b90*/  BSYNC B0 ;  /* 0x0000000000007941 */ /* 0x000fea0003800000 */
.L_x_33:
[----:B-----5:R-:W-:Y:S01]  /*1ba0*/  LOP3.LUT R4, R4, 0xff, RZ, 0xc0, !PT ;  /* 0x000000ff04047812 */ /* 0x020fe200078ec0ff */
[----:B------:R-:W-:Y:S01]  /*1bb0*/  BSSY B0, `(.L_x_35) ;  /* 0x000000b000007945 */ /* 0x000fe20003800000 */
[----:B------:R-:W-:Y:S02]  /*1bc0*/  ISETP.LT.OR P2, PT, R7, 0x2, !P0 ;  /* 0x000000020700780c */ /* 0x000fe40004741670 */
[----:B------:R-:W-:-:S05]  /*1bd0*/  F2FP.F16.E4M3.UNPACK_B R4, R4 ;  /* 0x00000004ff04723e */ /* 0x000fca00020006ff */
[----:B-1----:R-:W-:Y:S01]  /*1be0*/  HADD2.F32 R5, -RZ, R4.H0_H0 ;  /* 0x20000004ff057230 */ /* 0x002fe20000004100 */
[----:B------:R-:W-:-:S04]  /*1bf0*/  PRMT R4, RZ, 0x7610, R4 ;  /* 0x00007610ff047816 */ /* 0x000fc80000000004 */
[----:B------:R-:W-:-:S04]  /*1c00*/  FMUL R5, R5, R6 ;  /* 0x0000000605057220 */ /* 0x000fc80000400000 */
[----:B------:R-:W-:-:S05]  /*1c10*/  FFMA R5, R26, R0, R5 ;  /* 0x000000001a057223 */ /* 0x000fca0000000005 */
[----:B------:R-:W-:-:S05]  /*1c20*/  F2FP.SATFINITE.E4M3.F32.PACK_AB_MERGE_C R5, RZ, R5, RZ ;  /* 0x00000005ff05723e */ /* 0x000fca00048070ff */
[----:B------:R1:W-:Y:S01]  /*1c30*/  @!P3 STG.E.U8 desc[UR12][R10.64], R5 ;  /* 0x000000050a00b986 */ /* 0x0003e2000c10110c */
[----:B------:R-:W-:Y:S05]  /*1c40*/  @P2 BRA `(.L_x_36) ;  /* 0x0000000000042947 */ /* 0x000fea0003800000 */
[----:B------:R4:W5:Y:S02]  /*1c50*/  LDG.E.U8 R4, desc[UR12][R2.64+0x1] ;  /* 0x0000010c02047981 */ /* 0x000964000c1e1100 */
.L_x_36:
[----:B------:R-:W-:Y:S05]  /*1c60*/  BSYNC B0 ;  /* 0x0000000000007941 */ /* 0x000fea0003800000 */
.L_x_35:
[----:B-----5:R-:W-:Y:S01]  /*1c70*/  LOP3.LUT R4, R4, 0xff, RZ, 0xc0, !PT ;  /* 0x000000ff04047812 */ /* 0x020fe200078ec0ff */
[----:B------:R-:W-:Y:S01]  /*1c80*/  BSSY B0, `(.L_x_37) ;  /* 0x000000b000007945 */ /* 0x000fe20003800000 */
[----:B------:R-:W-:Y:S02]  /*1c90*/  ISETP.LT.OR P3, PT, R7, 0x9, !P1 ;  /* 0x000000090700780c */ /* 0x000fe40004f61670 */
[----:B------:R-:W-:-:S05]  /*1ca0*/  F2FP.F16.E4M3.UNPACK_B R4, R4 ;  /* 0x00000004ff04723e */ /* 0x000fca00020006ff */
[----:B-1----:R-:W-:-:S05]  /*1cb0*/  HADD2.F32 R5, -RZ, R4.H0_H0 ;  /* 0x20000004ff057230 */ /* 0x002fca0000004100 */
[----:B------:R-:W-:-:S04]  /*1cc0*/  FMUL R4, R5, R6 ;  /* 0x0000000605047220 */ /* 0x000fc80000400000 */
[----:B------:R-:W-:-:S05]  /*1cd0*/  FFMA R4, R27, R0, R4 ;  /* 0x000000001b047223 */ /* 0x000fca0000000004 */
[----:B------:R-:W-:Y:S02]  /*1ce0*/  F2FP.SATFINITE.E4M3.F32.PACK_AB_MERGE_C R5, RZ, R4, RZ ;  /* 0x00000004ff05723e */ /* 0x000fe400048070ff */
[----:B------:R-:W-:-:S03]  /*1cf0*/  PRMT R4, RZ, 0x7610, R4 ;  /* 0x00007610ff047816 */ /* 0x000fc60000000004 */
[----:B------:R1:W-:Y:S01]  /*1d00*/  @!P2 STG.E.U8 desc[UR12][R10.64+0x1], R5 ;  /* 0x000001050a00a986 */ /* 0x0003e2000c10110c */
[----:B------:R-:W-:Y:S05]  /*1d10*/  @P3 BRA `(.L_x_38) ;  /* 0x0000000000043947 */ /* 0x000fea0003800000 */
[----:B------:R0:W5:Y:S02]  /*1d20*/  LDG.E.U8 R4, desc[UR12][R12.64+0x8] ;  /* 0x0000080c0c047981 */ /* 0x000164000c1e1100 */
.L_x_38:
[----:B------:R-:W-:Y:S05]  /*1d30*/  BSYNC B0 ;  /* 0x0000000000007941 */ /* 0x000fea0003800000 */
.L_x_37:
        /* <DEDUP_REMOVED lines=12> */
.L_x_40:
[----:B------:R-:W-:Y:S05]  /*1e00*/  BSYNC B0 ;  /* 0x0000000000007941 */ /* 0x000fea0003800000 */
.L_x_39:
        /* <DEDUP_REMOVED lines=12> */
.L_x_42:
[----:B------:R-:W-:Y:S05]  /*1ed0*/  BSYNC B0 ;  /* 0x0000000000007941 */ /* 0x000fea0003800000 */
.L_x_41:
        /* <DEDUP_REMOVED lines=12> */
.L_x_44:
[----:B------:R-:W-:Y:S05]  /*1fa0*/  BSYNC B0 ;  /* 0x0000000000007941 */ /* 0x000fea0003800000 */
.L_x_43:
        /* <DEDUP_REMOVED lines=12> */
.L_x_46:
[----:B------:R-:W-:Y:S05]  /*2070*/  BSYNC B0 ;  /* 0x0000000000007941 */ /* 0x000fea0003800000 */
.L_x_45:
        /* <DEDUP_REMOVED lines=12> */
.L_x_48:
[----:B------:R-:W-:Y:S05]  /*2140*/  BSYNC B0 ;  /* 0x0000000000007941 */ /* 0x000fea0003800000 */
.L_x_47:
        /* <DEDUP_REMOVED lines=12> */
.L_x_50:
[----:B------:R-:W-:Y:S05]  /*2210*/  BSYNC B0 ;  /* 0x0000000000007941 */ /* 0x000fea0003800000 */
.L_x_49:
        /* <DEDUP_REMOVED lines=12> */
.L_x_52:
[----:B------:R-:W-:Y:S05]  /*22e0*/  BSYNC B0 ;  /* 0x0000000000007941 */ /* 0x000fea0003800000 */
.L_x_51:
        /* <DEDUP_REMOVED lines=12> */
.L_x_54:
[----:B------:R-:W-:Y:S05]  /*23b0*/  BSYNC B0 ;  /* 0x0000000000007941 */ /* 0x000fea0003800000 */
.L_x_53:
        /* <DEDUP_REMOVED lines=12> */
.L_x_56:
[----:B------:R-:W-:Y:S05]  /*2480*/  BSYNC B0 ;  /* 0x0000000000007941 */ /* 0x000fea0003800000 */
.L_x_55:
        /* <DEDUP_REMOVED lines=12> */
.L_x_58:
[----:B------:R-:W-:Y:S05]  /*2550*/  BSYNC B0 ;  /* 0x0000000000007941 */ /* 0x000fea0003800000 */
.L_x_57:
        /* <DEDUP_REMOVED lines=12> */
.L_x_60:
[----:B------:R-:W-:Y:S05]  /*2620*/  BSYNC B0 ;  /* 0x0000000000007941 */ /* 0x000fea0003800000 */
.L_x_59:
        /* <DEDUP_REMOVED lines=12> */
.L_x_62:
[----:B------:R-:W-:Y:S05]  /*26f0*/  BSYNC B0 ;  /* 0x0000000000007941 */ /* 0x000fea0003800000 */
.L_x_61:
        /* <DEDUP_REMOVED lines=12> */
.L_x_64:
[----:B------:R-:W-:Y:S05]  /*27c0*/  BSYNC B0 ;  /* 0x0000000000007941 */ /* 0x000fea0003800000 */
.L_x_63:
        /* <DEDUP_REMOVED lines=12> */
.L_x_66:
[----:B------:R-:W-:Y:S05]  /*2890*/  BSYNC B0 ;  /* 0x0000000000007941 */ /* 0x000fea0003800000 */
.L_x_65:
        /* <DEDUP_REMOVED lines=12> */
.L_x_68:
[----:B------:R-:W-:Y:S05]  /*2960*/  BSYNC B0 ;  /* 0x0000000000007941 */ /* 0x000fea0003800000 */
.L_x_67:
        /* <DEDUP_REMOVED lines=12> */
.L_x_70:
[----:B------:R-:W-:Y:S05]  /*2a30*/  BSYNC B0 ;  /* 0x0000000000007941 */ /* 0x000fea0003800000 */
.L_x_69:
        /* <DEDUP_REMOVED lines=12> */
.L_x_72:
[----:B------:R-:W-:Y:S05]  /*2b00*/  BSYNC B0 ;  /* 0x0000000000007941 */ /* 0x000fea0003800000 */
.L_x_71:
        /* <DEDUP_REMOVED lines=12> */
.L_x_74:
[----:B------:R-:W-:Y:S05]  /*2bd0*/  BSYNC B0 ;  /* 0x0000000000007941 */ /* 0x000fea0003800000 */
.L_x_73:
        /* <DEDUP_REMOVED lines=12> */
.L_x_76:
[----:B------:R-:W-:Y:S05]  /*2ca0*/  BSYNC B0 ;  /* 0x0000000000007941 */ /* 0x000fea0003800000 */
.L_x_75:
        /* <DEDUP_REMOVED lines=12> */
.L_x_78:
[----:B------:R-:W-:Y:S05]  /*2d70*/  BSYNC B0 ;  /* 0x0000000000007941 */ /* 0x000fea0003800000 */
.L_x_77:
        /* <DEDUP_REMOVED lines=12> */
.L_x_80:
[----:B------:R-:W-:Y:S05]  /*2e40*/  BSYNC B0 ;  /* 0x0000000000007941 */ /* 0x000fea0003800000 */
.L_x_79:
        /* <DEDUP_REMOVED lines=12> */
.L_x_82:
[----:B------:R-:W-:Y:S05]  /*2f10*/  BSYNC B0 ;  /* 0x0000000000007941 */ /* 0x000fea0003800000 */
.L_x_81:
        /* <DEDUP_REMOVED lines=12> */
.L_x_84:
[----:B------:R-:W-:Y:S05]  /*2fe0*/  BSYNC B0 ;  /* 0x0000000000007941 */ /* 0x000fea0003800000 */
.L_x_83:
        /* <DEDUP_REMOVED lines=12> */
.L_x_86:
[----:B------:R-:W-:Y:S05]  /*30b0*/  BSYNC B0 ;  /* 0x0000000000007941 */ /* 0x000fea0003800000 */
.L_x_85:
        /* <DEDUP_REMOVED lines=12> */
.L_x_88:
[----:B------:R-:W-:Y:S05]  /*3180*/  BSYNC B0 ;  /* 0x0000000000007941 */ /* 0x000fea0003800000 */
.L_x_87:
        /* <DEDUP_REMOVED lines=12> */
.L_x_90:
[----:B------:R-:W-:Y:S05]  /*3250*/  BSYNC B0 ;  /* 0x0000000000007941 */ /* 0x000fea0003800000 */
.L_x_89:
        /* <DEDUP_REMOVED lines=12> */
.L_x_92:
[----:B------:R-:W-:Y:S05]  /*3320*/  BSYNC B0 ;  /* 0x0000000000007941 */ /* 0x000fea0003800000 */
.L_x_91:
        /* <DEDUP_REMOVED lines=12> */
.L_x_94:
[----:B------:R-:W-:Y:S05]  /*33f0*/  BSYNC B0 ;  /* 0x0000000000007941 */ /* 0x000fea0003800000 */
.L_x_93:
        /* <DEDUP_REMOVED lines=12> */
.L_x_96:
[----:B------:R-:W-:Y:S05]  /*34c0*/  BSYNC B0 ;  /* 0x0000000000007941 */ /* 0x000fea0003800000 */
.L_x_95:
        /* <DEDUP_REMOVED lines=12> */
.L_x_98:
[----:B------:R-:W-:Y:S05]  /*3590*/  BSYNC B0 ;  /* 0x0000000000007941 */ /* 0x000fea0003800000 */
.L_x_97:
        /* <DEDUP_REMOVED lines=12> */
.L_x_100:
[----:B------:R-:W-:Y:S05]  /*3660*/  BSYNC B0 ;  /* 0x0000000000007941 */ /* 0x000fea0003800000 */
.L_x_99:
        /* <DEDUP_REMOVED lines=12> */
.L_x_102:
[----:B------:R-:W-:Y:S05]  /*3730*/  BSYNC B0 ;  /* 0x0000000000007941 */ /* 0x000fea0003800000 */
.L_x_101:
        /* <DEDUP_REMOVED lines=12> */
.L_x_104:
[----:B------:R-:W-:Y:S05]  /*3800*/  BSYNC B0 ;  /* 0x0000000000007941 */ /* 0x000fea0003800000 */
.L_x_103:
        /* <DEDUP_REMOVED lines=12> */
.L_x_106:
[----:B------:R-:W-:Y:S05]  /*38d0*/  BSYNC B0 ;  /* 0x0000000000007941 */ /* 0x000fea0003800000 */
.L_x_105:
        /* <DEDUP_REMOVED lines=12> */
.L_x_108:
[----:B------:R-:W-:Y:S05]  /*39a0*/  BSYNC B0 ;  /* 0x0000000000007941 */ /* 0x000fea0003800000 */
.L_x_107:
        /* <DEDUP_REMOVED lines=12> */
.L_x_110:
[----:B------:R-:W-:Y:S05]  /*3a70*/  BSYNC B0 ;  /* 0x0000000000007941 */ /* 0x000fea0003800000 */
.L_x_109:
        /* <DEDUP_REMOVED lines=12> */
.L_x_112:
[----:B------:R-:W-:Y:S05]  /*3b40*/  BSYNC B0 ;  /* 0x0000000000007941 */ /* 0x000fea0003800000 */
.L_x_111:
        /* <DEDUP_REMOVED lines=12> */
.L_x_114:
[----:B------:R-:W-:Y:S05]  /*3c10*/  BSYNC B0 ;  /* 0x0000000000007941 */ /* 0x000fea0003800000 */
.L_x_113:
        /* <DEDUP_REMOVED lines=12> */
.L_x_116:
[----:B------:R-:W-:Y:S05]  /*3ce0*/  BSYNC B0 ;  /* 0x0000000000007941 */ /* 0x000fea0003800000 */
.L_x_115:
        /* <DEDUP_REMOVED lines=12> */
.L_x_118:
[----:B------:R-:W-:Y:S05]  /*3db0*/  BSYNC B0 ;  /* 0x0000000000007941 */ /* 0x000fea0003800000 */
.L_x_117:
        /* <DEDUP_REMOVED lines=12> */
.L_x_120:
[----:B------:R-:W-:Y:S05]  /*3e80*/  BSYNC B0 ;  /* 0x0000000000007941 */ /* 0x000fea0003800000 */
.L_x_119:
        /* <DEDUP_REMOVED lines=12> */
.L_x_122:
[----:B------:R-:W-:Y:S05]  /*3f50*/  BSYNC B0 ;  /* 0x0000000000007941 */ /* 0x000fea0003800000 */
.L_x_121:
        /* <DEDUP_REMOVED lines=12> */
.L_x_124:
[----:B------:R-:W-:Y:S05]  /*4020*/  BSYNC B0 ;  /* 0x0000000000007941 */ /* 0x000fea0003800000 */
.L_x_123:
        /* <DEDUP_REMOVED lines=12> */
.L_x_126:
[----:B------:R-:W-:Y:S05]  /*40f0*/  BSYNC B0 ;  /* 0x0000000000007941 */ /* 0x000fea0003800000 */
.L_x_125:
        /* <DEDUP_REMOVED lines=12> */
.L_x_128:
[----:B------:R-:W-:Y:S05]  /*41c0*/  BSYNC B0 ;  /* 0x0000000000007941 */ /* 0x000fea0003800000 */
.L_x_127:
        /* <DEDUP_REMOVED lines=12> */
.L_x_130:
[----:B------:R-:W-:Y:S05]  /*4290*/  BSYNC B0 ;  /* 0x0000000000007941 */ /* 0x000fea0003800000 */
.L_x_129:
        /* <DEDUP_REMOVED lines=12> */
.L_x_132:
[----:B------:R-:W-:Y:S05]  /*4360*/  BSYNC B0 ;  /* 0x0000000000007941 */ /* 0x000fea0003800000 */
.L_x_131:
        /* <DEDUP_REMOVED lines=12> */
.L_x_134:
[----:B------:R-:W-:Y:S05]  /*4430*/  BSYNC B0 ;  /* 0x0000000000007941 */ /* 0x000fea0003800000 */
.L_x_133:
        /* <DEDUP_REMOVED lines=12> */
.L_x_136:
[----:B------:R-:W-:Y:S05]  /*4500*/  BSYNC B0 ;  /* 0x0000000000007941 */ /* 0x000fea0003800000 */
.L_x_135:
        /* <DEDUP_REMOVED lines=12> */
.L_x_138:
[----:B------:R-:W-:Y:S05]  /*45d0*/  BSYNC B0 ;  /* 0x0000000000007941 */ /* 0x000fea0003800000 */
.L_x_137:
        /* <DEDUP_REMOVED lines=12> */
.L_x_140:
[----:B------:R-:W-:Y:S05]  /*46a0*/  BSYNC B0 ;  /* 0x0000000000007941 */ /* 0x000fea0003800000 */
.L_x_139:
        /* <DEDUP_REMOVED lines=12> */
.L_x_142:
[----:B------:R-:W-:Y:S05]  /*4770*/  BSYNC B0 ;  /* 0x0000000000007941 */ /* 0x000fea0003800000 */
.L_x_141:
[----:B-----5:R-:W-:Y:S01]  /*4780*/  F2FP.F16.E4M3.UNPACK_B R4, R4 ;  /* 0x00000004ff04723e */ /* 0x020fe200020006ff */
[----:B------:R-:W-:Y:S01]  /*4790*/  BSSY B0, `(.L_x_143) ;  /* 0x000000a000007945 */ /* 0x000fe20003800000 */
[----:B------:R-:W-:-:S03]  /*47a0*/  ISETP.LT.OR P2, PT, R7, 0x72, !P1 ;  /* 0x000000720700780c */ /* 0x000fc60004f41670 */
        /* <DEDUP_REMOVED lines=8> */
.L_x_144:
[----:B------:R-:W-:Y:S05]  /*4830*/  BSYNC B0 ;  /* 0x0000000000007941 */ /* 0x000fea0003800000 */
.L_x_143:
[----:B-----5:R-:W-:Y:S01]  /*4840*/  F2FP.F16.E4M3.UNPACK_B R4, R4 ;  /* 0x00000004ff04723e */ /* 0x020fe200020006ff */
[----:B------:R-:W-:Y:S01]  /*4850*/  BSSY B0, `(.L_x_145) ;  /* 0x000000a000007945 */ /* 0x000fe20003800000 */
[----:B------:R-:W-:-:S03]  /*4860*/  ISETP.LT.OR P3, PT, R7, 0x71, !P0 ;  /* 0x000000710700780c */ /* 0x000fc60004761670 */
        /* <DEDUP_REMOVED lines=8> */
.L_x_146:
[----:B------:R-:W-:Y:S05]  /*48f0*/  BSYNC B0 ;  /* 0x0000000000007941 */ /* 0x000fea0003800000 */
.L_x_145:
        /* <DEDUP_REMOVED lines=11> */
.L_x_148:
[----:B------:R-:W-:Y:S05]  /*49b0*/  BSYNC B0 ;  /* 0x0000000000007941 */ /* 0x000fea0003800000 */
.L_x_147:
        /* <DEDUP_REMOVED lines=11> */
.L_x_150:
[----:B------:R-:W-:Y:S05]  /*4a70*/  BSYNC B0 ;  /* 0x0000000000007941 */ /* 0x000fea0003800000 */
.L_x_149:
        /* <DEDUP_REMOVED lines=11> */
.L_x_152:
[----:B------:R-:W-:Y:S05]  /*4b30*/  BSYNC B0 ;  /* 0x0000000000007941 */ /* 0x000fea0003800000 */
.L_x_151:
        /* <DEDUP_REMOVED lines=11> */
.L_x_154:
[----:B------:R-:W-:Y:S05]  /*4bf0*/  BSYNC B0 ;  /* 0x0000000000007941 */ /* 0x000fea0003800000 */
.L_x_153:
        /* <DEDUP_REMOVED lines=11> */
.L_x_156:
[----:B------:R-:W-:Y:S05]  /*4cb0*/  BSYNC B0 ;  /* 0x0000000000007941 */ /* 0x000fea0003800000 */
.L_x_155:
[----:B-----5:R-:W-:-:S05]  /*4cc0*/  F2FP.F16.E4M3.UNPACK_B R4, R4 ;  /* 0x00000004ff04723e */ /* 0x020fca00020006ff */
[----:B0--34-:R-:W-:-:S05]  /*4cd0*/  HADD2.F32 R3, -RZ, R4.H0_H0 ;  /* 0x20000004ff037230 */ /* 0x019fca0000004100 */
[----:B------:R-:W-:-:S04]  /*4ce0*/  FMUL R6, R3, R6 ;  /* 0x0000000603067220 */ /* 0x000fc80000400000 */
[----:B------:R-:W-:-:S05]  /*4cf0*/  FFMA R6, R87, R0, R6 ;  /* 0x0000000057067223 */ /* 0x000fca0000000006 */
[----:B------:R-:W-:Y:S01]  /*4d00*/  F2FP.SATFINITE.E4M3.F32.PACK_AB_MERGE_C R3, RZ, R6, RZ ;  /* 0x00000006ff03723e */ /* 0x000fe200048070ff */
[----:B------:R-:W-:Y:S06]  /*4d10*/  @P0 EXIT ;  /* 0x000000000000094d */ /* 0x000fec0003800000 */
[----:B------:R-:W-:Y:S01]  /*4d20*/  STG.E.U8 desc[UR12][R10.64+0x79], R3 ;  /* 0x000079030a007986 */ /* 0x000fe2000c10110c */
[----:B------:R-:W-:Y:S05]  /*4d30*/  EXIT ;  /* 0x000000000000794d */ /* 0x000fea0003800000 */
.L_x_28:
[----:B------:R-:W-:Y:S01]  /*4d40*/  ISETP.GE.AND P1, PT, R14, 0x1, PT ;  /* 0x000000010e00780c */ /* 0x000fe20003f26270 */
[-C--:B------:R-:W-:Y:S01]  /*4d50*/  FMUL R24, R24, R0.reuse ;  /* 0x0000000018187220 */ /* 0x080fe20000400000 */
[----:B------:R-:W-:Y:S01]  /*4d60*/  ISETP.GE.AND P0, PT, R14, 0x9, PT ;  /* 0x000000090e00780c */ /* 0x000fe20003f06270 */
[-C--:B------:R-:W-:Y:S01]  /*4d70*/  FMUL R25, R25, R0.reuse ;  /* 0x0000000019197220 */ /* 0x080fe20000400000 */
[----:B------:R-:W-:Y:S01]  /*4d80*/  ISETP.LT.OR P2, PT, R7, 0x1, !P1 ;  /* 0x000000010700780c */ /* 0x000fe20004f41670 */
[----:B------:R-:W-:Y:S01]  /*4d90*/  FMUL R26, R26, R0 ;  /* 0x000000001a1a7220 */ /* 0x000fe20000400000 */
[----:B------:R-:W-:Y:S01]  /*4da0*/  F2FP.SATFINITE.E4M3.F32.PACK_AB_MERGE_C R3, RZ, R24, RZ ;  /* 0x00000018ff03723e */ /* 0x000fe200048070ff */
[-C--:B------:R-:W-:Y:S01]  /*4db0*/  FMUL R27, R27, R0.reuse ;  /* 0x000000001b1b7220 */ /* 0x080fe20000400000 */
[C---:B------:R-:W-:Y:S01]  /*4dc0*/  ISETP.LT.OR P3, PT, R7.reuse, 0x1, !P0 ;  /* 0x000000010700780c */ /* 0x040fe20004761670 */
[-C--:B------:R-:W-:Y:S01]  /*4dd0*/  FMUL R28, R28, R0.reuse ;  /* 0x000000001c1c7220 */ /* 0x080fe20000400000 */
[----:B------:R-:W-:Y:S01]  /*4de0*/  ISETP.LT.OR P4, PT, R7, 0x2, !P0 ;  /* 0x000000020700780c */ /* 0x000fe20004781670 */
[-C--:B------:R-:W-:Y:S01]  /*4df0*/  FMUL R29, R29, R0.reuse ;  /* 0x000000001d1d7220 */ /* 0x080fe20000400000 */
[C---:B------:R-:W-:Y:S01]  /*4e00*/  ISETP.LT.OR P5, PT, R7.reuse, 0x9, !P1 ;  /* 0x000000090700780c */ /* 0x040fe20004fa1670 */
[-C--:B------:R-:W-:Y:S01]  /*4e10*/  FMUL R30, R30, R0.reuse ;  /* 0x000000001e1e7220 */ /* 0x080fe20000400000 */
[----:B------:R-:W-:Y:S01]  /*4e20*/  ISETP.LT.OR P6, PT, R7, 0xa, !P1 ;  /* 0x0000000a0700780c */ /* 0x000fe20004fc1670 */
[-C--:B------:R-:W-:Y:S01]  /*4e30*/  FMUL R31, R31, R0.reuse ;  /* 0x000000001f1f7220 */ /* 0x080fe20000400000 */
[----:B------:R-:W-:Y:S01]  /*4e40*/  F2FP.SATFINITE.E4M3.F32.PACK_AB_MERGE_C R25, RZ, R25, RZ ;  /* 0x00000019ff19723e */ /* 0x000fe200048070ff */
[----:B------:R0:W-:Y:S01]  /*4e50*/  @!P2 STG.E.U8 desc[UR12][R8.64], R3 ;  /* 0x000000030800a986 */ /* 0x0001e2000c10110c */
[----:B------:R-:W-:Y:S01]  /*4e60*/  ISETP.LT.OR P2, PT, R7, 0x2, !P1 ;  /* 0x000000020700780c */ /* 0x000fe20004f41670 */
[-C--:B------:R-:W-:Y:S01]  /*4e70*/  FMUL R32, R32, R0.reuse ;  /* 0x0000000020207220 */ /* 0x080fe20000400000 */
[----:B------:R-:W-:Y:S01]  /*4e80*/  F2FP.SATFINITE.E4M3.F32.PACK_AB_MERGE_C R27, RZ, R27, RZ ;  /* 0x0000001bff1b723e */ /* 0x000fe200048070ff */
[----:B------:R-:W-:Y:S01]  /*4e90*/  FMUL R33, R33, R0 ;  /* 0x0000000021217220 */ /* 0x000fe20000400000 */
[----:B------:R-:W-:Y:S01]  /*4ea0*/  F2FP.SATFINITE.E4M3.F32.PACK_AB_MERGE_C R5, RZ, R28, RZ ;  /* 0x0000001cff05723e */ /* 0x000fe200048070ff */
[-C--:B------:R-:W-:Y:S01]  /*4eb0*/  FMUL R34, R34, R0.reuse ;  /* 0x0000000022227220 */ /* 0x080fe20000400000 */
[----:B------:R-:W-:Y:S01]  /*4ec0*/  F2FP.SATFINITE.E4M3.F32.PACK_AB_MERGE_C R29, RZ, R29, RZ ;  /* 0x0000001dff1d723e */ /* 0x000fe200048070ff */
[-C--:B------:R-:W-:Y:S01]  /*4ed0*/  FMUL R35, R35, R0.reuse ;  /* 0x0000000023237220 */ /* 0x080fe20000400000 */
[----:B------:R-:W-:Y:S01]  /*4ee0*/  F2FP.SATFINITE.E4M3.F32.PACK_AB_MERGE_C R31, RZ, R31, RZ ;  /* 0x0000001fff1f723e */ /* 0x000fe200048070ff */
[-C--:B------:R-:W-:Y:S01]  /*4ef0*/  FMUL R36, R36, R0.reuse ;  /* 0x0000000024247220 */ /* 0x080fe20000400000 */
[----:B------:R-:W-:Y:S01]  /*4f00*/  F2FP.SATFINITE.E4M3.F32.PACK_AB_MERGE_C R33, RZ, R33, RZ ;  /* 0x00000021ff21723e */ /* 0x000fe200048070ff */
[----:B------:R-:W-:Y:S01]  /*4f10*/  FMUL R37, R37, R0 ;  /* 0x0000000025257220 */ /* 0x000fe20000400000 */
[----:B0-----:R-:W-:Y:S01]  /*4f20*/  F2FP.SATFINITE.E4M3.F32.PACK_AB_MERGE_C R3, RZ, R26, RZ ;  /* 0x0000001aff03723e */ /* 0x001fe200048070ff */
[----:B------:R-:W-:Y:S01]  /*4f30*/  @!P2 STG.E.U8 desc[UR12][R8.64+0x1], R25 ;  /* 0x000001190800a986 */ /* 0x000fe2000c10110c */
[C---:B------:R-:W-:Y:S01]  /*4f40*/  ISETP.LT.OR P2, PT, R7.reuse, 0x11, !P0 ;  /* 0x000000110700780c */ /* 0x040fe20004741670 */
[----:B------:R-:W-:Y:S01]  /*4f50*/  FMUL R38, R38, R0 ;  /* 0x0000000026267220 */ /* 0x000fe20000400000 */
[----:B------:R-:W-:Y:S01]  /*4f60*/  F2FP.SATFINITE.E4M3.F32.PACK_AB_MERGE_C R13, RZ, R34, RZ ;  /* 0x00000022ff0d723e */ /* 0x000fe200048070ff */
[----:B------:R0:W-:Y:S01]  /*4f70*/  @!P3 STG.E.U8 desc[UR12][R10.64], R3 ;  /* 0x000000030a00b986 */ /* 0x0001e2000c10110c */
[----:B------:R-:W-:Y:S01]  /*4f80*/  ISETP.LT.OR P3, PT, R7, 0x9, !P0 ;  /* 0x000000090700780c */ /* 0x000fe20004761670 */
[-C--:B------:R-:W-:Y:S01]  /*4f90*/  FMUL R39, R39, R0.reuse ;  /* 0x0000000027277220 */ /* 0x080fe20000400000 */
[----:B------:R-:W-:Y:S01]  /*4fa0*/  F2FP.SATFINITE.E4M3.F32.PACK_AB_MERGE_C R35, RZ, R35, RZ ;  /* 0x00000023ff23723e */ /* 0x000fe200048070ff */
[----:B------:R-:W-:Y:S01]  /*4fb0*/  @!P4 STG.E.U8 desc[UR12][R10.64+0x1], R27 ;  /* 0x0000011b0a00c986 */ /* 0x000fe2000c10110c */
[C---:B------:R-:W-:Y:S01]  /*4fc0*/  ISETP.LT.OR P4, PT, R7.reuse, 0xa, !P0 ;  /* 0x0000000a0700780c */ /* 0x040fe20004781670 */
[-C--:B------:R-:W-:Y:S01]  /*4fd0*/  FMUL R40, R40, R0.reuse ;  /* 0x0000000028287220 */ /* 0x080fe20000400000 */
[----:B------:R-:W-:Y:S01]  /*4fe0*/  F2FP.SATFINITE.E4M3.F32.PACK_AB_MERGE_C R37, RZ, R37, RZ ;  /* 0x00000025ff25723e */ /* 0x000fe200048070ff */
[----:B------:R1:W-:Y:S01]  /*4ff0*/  @!P5 STG.E.U8 desc[UR12][R8.64+0x8], R5 ;  /* 0x000008050800d986 */ /* 0x0003e2000c10110c */
[----:B------:R-:W-:Y:S01]  /*5000*/  ISETP.LT.OR P5, PT, R7, 0x11, !P1 ;  /* 0x000000110700780c */ /* 0x000fe20004fa1670 */
[-C--:B------:R-:W-:Y:S01]  /*5010*/  FMUL R41, R41, R0.reuse ;  /* 0x0000000029297220 */ /* 0x080fe20000400000 */
[----:B------:R-:W-:Y:S01]  /*5020*/  F2FP.SATFINITE.E4M3.F32.PACK_AB_MERGE_C R39, RZ, R39, RZ ;  /* 0x00000027ff27723e */ /* 0x000fe200048070ff */
[----:B------:R-:W-:Y:S01]  /*5030*/  @!P6 STG.E.U8 desc[UR12][R8.64+0x9], R29 ;  /* 0x0000091d0800e986 */ /* 0x000fe2000c10110c */
[----:B------:R-:W-:Y:S01]  /*5040*/  ISETP.LT.OR P6, PT, R7, 0x12, !P1 ;  /* 0x000000120700780c */ /* 0x000fe20004fc1670 */
[----:B------:R-:W-:Y:S01]  /*5050*/  FMUL R42, R42, R0 ;  /* 0x000000002a2a7220 */ /* 0x000fe20000400000 */
[----:B0-----:R-:W-:Y:S01]  /*5060*/  F2FP.SATFINITE.E4M3.F32.PACK_AB_MERGE_C R3, RZ, R30, RZ ;  /* 0x0000001eff03723e */ /* 0x001fe200048070ff */
[-C--:B------:R-:W-:Y:S01]  /*5070*/  FMUL R43, R43, R0.reuse ;  /* 0x000000002b2b7220 */ /* 0x080fe20000400000 */
[-C--:B------:R-:W-:Y:S01]  /*5080*/  FMUL R44, R44, R0.reuse ;  /* 0x000000002c2c7220 */ /* 0x080fe20000400000 */
[----:B------:R-:W-:Y:S01]  /*5090*/  @!P4 STG.E.U8 desc[UR12][R10.64+0x9], R31 ;  /* 0x0000091f0a00c986 */ /* 0x000fe2000c10110c */
[----:B------:R-:W-:Y:S01]  /*50a0*/  ISETP.LT.OR P4, PT, R7, 0x1a, !P1 ;  /* 0x0000001a0700780c */ /* 0x000fe20004f81670 */
[----:B------:R-:W-:Y:S01]  /*50b0*/  FMUL R45, R45, R0 ;  /* 0x000000002d2d7220 */ /* 0x000fe20000400000 */
[----:B-1----:R-:W-:Y:S01]  /*50c0*/  F2FP.SATFINITE.E4M3.F32.PACK_AB_MERGE_C R5, RZ, R32, RZ ;  /* 0x00000020ff05723e */ /* 0x002fe200048070ff */
[----:B------:R0:W-:Y:S01]  /*50d0*/  @!P3 STG.E.U8 desc[UR12][R10.64+0x8], R3 ;  /* 0x000008030a00b986 */ /* 0x0001e2000c10110c */
        /* <DEDUP_REMOVED lines=9> */
[-C--:B------:R-:W-:Y:S01]  /*5170*/  FMUL R48, R48, R0.reuse ;  /* 0x0000000030307220 */ /* 0x080fe20000400000 */
[-C--:B------:R-:W-:Y:S01]  /*5180*/  FMUL R49, R49, R0.reuse ;  /* 0x0000000031317220 */ /* 0x080fe20000400000 */
[----:B------:R2:W-:Y:S01]  /*5190*/  @!P2 STG.E.U8 desc[UR12][R10.64+0x10], R13 ;  /* 0x0000100d0a00a986 */ /* 0x0005e2000c10110c */
[----:B------:R-:W-:Y:S01]  /*51a0*/  ISETP.LT.OR P2, PT, R7, 0x19, !P1 ;  /* 0x000000190700780c */ /* 0x000fe20004f41670 */
[----:B------:R-:W-:Y:S01]  /*51b0*/  FMUL R50, R50, R0 ;  /* 0x0000000032327220 */ /* 0x000fe20000400000 */
[----:B0-----:R-:W-:Y:S01]  /*51c0*/  F2FP.SATFINITE.E4M3.F32.PACK_AB_MERGE_C R3, RZ, R36, RZ ;  /* 0x00000024ff03723e */ /* 0x001fe200048070ff */
[----:B------:R-:W-:Y:S01]  /*51d0*/  @!P3 STG.E.U8 desc[UR12][R10.64+0x11], R35 ;  /* 0x000011230a00b986 */ /* 0x000fe2000c10110c */
[----:B-1----:R-:W-:Y:S01]  /*51e0*/  F2FP.SATFINITE.E4M3.F32.PACK_AB_MERGE_C R5, RZ, R38, RZ ;  /* 0x00000026ff05723e */ /* 0x002fe200048070ff */
[-C--:B------:R-:W-:Y:S01]  /*51f0*/  FMUL R51, R51, R0.reuse ;  /* 0x0000000033337220 */ /* 0x080fe20000400000 */
[C---:B------:R-:W-:Y:S01]  /*5200*/  ISETP.LT.OR P3, PT, R7.reuse, 0x21, !P1 ;  /* 0x000000210700780c */ /* 0x040fe20004f61670 */
[----:B------:R-:W-:Y:S01]  /*5210*/  @!P4 STG.E.U8 desc[UR12][R8.64+0x19], R37 ;  /* 0x000019250800c986 */ /* 0x000fe2000c10110c */
[----:B------:R-:W-:Y:S01]  /*5220*/  ISETP.LT.OR P4, PT, R7, 0x22, !P1 ;  /* 0x000000220700780c */ /* 0x000fe20004f81670 */
[-C--:B------:R-:W-:Y:S01]  /*5230*/  FMUL R52, R52, R0.reuse ;  /* 0x0000000034347220 */ /* 0x080fe20000400000 */
[----:B------:R-:W-:Y:S01]  /*5240*/  F2FP.SATFINITE.E4M3.F32.PACK_AB_MERGE_C R45, RZ, R45, RZ ;  /* 0x0000002dff2d723e */ /* 0x000fe200048070ff */
[----:B------:R-:W-:Y:S01]  /*5250*/  FMUL R53, R53, R0 ;  /* 0x0000000035357220 */ /* 0x000fe20000400000 */
[----:B--2---:R-:W-:Y:S01]  /*5260*/  F2FP.SATFINITE.E4M3.F32.PACK_AB_MERGE_C R13, RZ, R44, RZ ;  /* 0x0000002cff0d723e */ /* 0x004fe200048070ff */
        /* <DEDUP_REMOVED lines=11> */
[----:B------:R-:W-:Y:S01]  /*5320*/  F2FP.SATFINITE.E4M3.F32.PACK_AB_MERGE_C R51, RZ, R51, RZ ;  /* 0x00000033ff33723e */ /* 0x000fe200048070ff */
[----:B------:R-:W-:Y:S01]  /*5330*/  @!P4 STG.E.U8 desc[UR12][R8.64+0x21], R41 ;  /* 0x000021290800c986 */ /* 0x000fe2000c10110c */
[----:B0-----:R-:W-:Y:S01]  /*5340*/  F2FP.SATFINITE.E4M3.F32.PACK_AB_MERGE_C R3, RZ, R40, RZ ;  /* 0x00000028ff03723e */ /* 0x001fe200048070ff */
[-C--:B------:R-:W-:Y:S01]  /*5350*/  FMUL R57, R57, R0.reuse ;  /* 0x0000000039397220 */ /* 0x080fe20000400000 */
[C---:B------:R-:W-:Y:S01]  /*5360*/  ISETP.LT.OR P4, PT, R7.reuse, 0x2a, !P0 ;  /* 0x0000002a0700780c */ /* 0x040fe20004781670 */
[----:B------:R-:W-:Y:S01]  /*5370*/  FMUL R58, R58, R0 ;  /* 0x000000003a3a7220 */ /* 0x000fe20000400000 */
[----:B-1----:R-:W-:Y:S01]  /*5380*/  F2FP.SATFINITE.E4M3.F32.PACK_AB_MERGE_C R5, RZ, R42, RZ ;  /* 0x0000002aff05723e */ /* 0x002fe200048070ff */
[----:B------:R0:W-:Y:S01]  /*5390*/  @!P3 STG.E.U8 desc[UR12][R8.64+0x20], R3 ;  /* 0x000020030800b986 */ /* 0x0001e2000c10110c */
[----:B------:R-:W-:Y:S01]  /*53a0*/  ISETP.LT.OR P3, PT, R7, 0x2a, !P1 ;  /* 0x0000002a0700780c */ /* 0x000fe20004f61670 */
[-C--:B------:R-:W-:Y:S01]  /*53b0*/  FMUL R59, R59, R0.reuse ;  /* 0x000000003b3b7220 */ /* 0x080fe20000400000 */
[----:B------:R-:W-:Y:S01]  /*53c0*/  F2FP.SATFINITE.E4M3.F32.PACK_AB_MERGE_C R53, RZ, R53, RZ ;  /* 0x00000035ff35723e */ /* 0x000fe200048070ff */
[----:B------:R1:W-:Y:S01]  /*53d0*/  @!P5 STG.E.U8 desc[UR12][R10.64+0x20], R5 ;  /* 0x000020050a00d986 */ /* 0x0003e2000c10110c */
[C---:B------:R-:W-:Y:S01]  /*53e0*/  ISETP.LT.OR P5, PT, R7.reuse, 0x31, !P1 ;  /* 0x000000310700780c */ /* 0x040fe20004fa1670 */
[-C--:B------:R-:W-:Y:S01]  /*53f0*/  FMUL R60, R60, R0.reuse ;  /* 0x000000003c3c7220 */ /* 0x080fe20000400000 */
[----:B------:R-:W-:Y:S01]  /*5400*/  F2FP.SATFINITE.E4M3.F32.PACK_AB_MERGE_C R55, RZ, R55, RZ ;  /* 0x00000037ff37723e */ /* 0x000fe200048070ff */
[----:B------:R-:W-:Y:S01]  /*5410*/  @!P6 STG.E.U8 desc[UR12][R10.64+0x21], R43 ;  /* 0x0000212b0a00e986 */ /* 0x000fe2000c10110c */
[----:B------:R-:W-:Y:S01]  /*5420*/  ISETP.LT.OR P6, PT, R7, 0x32, !P1 ;  /* 0x000000320700780c */ /* 0x000fe20004fc1670 */
[-C--:B------:R-:W-:Y:S01]  /*5430*/  FMUL R61, R61, R0.reuse ;  /* 0x000000003d3d7220 */ /* 0x080fe20000400000 */
[----:B------:R-:W-:Y:S01]  /*5440*/  F2FP.SATFINITE.E4M3.F32.PACK_AB_MERGE_C R57, RZ, R57, RZ ;  /* 0x00000039ff39723e */ /* 0x000fe200048070ff */
        /* <DEDUP_REMOVED lines=83> */
[-C--:B------:R-:W-:Y:S01]  /*5980*/  FMUL R86, R86, R0.reuse ;  /* 0x0000000056567220 */ /* 0x080fe20000400000 */
[----:B------:R-:W-:Y:S01]  /*5990*/  @!P6 STG.E.U8 desc[UR12][R10.64+0x49], R63 ;  /* 0x0000493f0a00e986 */ /* 0x000fe2000c10110c */
[----:B------:R-:W-:Y:S01]  /*59a0*/  ISETP.LT.OR P6, PT, R7, 0x5a, !P1 ;  /* 0x0000005a0700780c */ /* 0x000fe20004fc1670 */
[----:B------:R-:W-:Y:S01]  /*59b0*/  FMUL R0, R87, R0 ;  /* 0x0000000057007220 */ /* 0x000fe20000400000 */
[----:B------:R-:W-:Y:S01]  /*59c0*/  F2FP.SATFINITE.E4M3.F32.PACK_AB_MERGE_C R81, RZ, R81, RZ ;  /* 0x00000051ff51723e */ /* 0x000fe200048070ff */
[----:B------:R2:W-:Y:S01]  /*59d0*/  @!P2 STG.E.U8 desc[UR12][R8.64+0x50], R13 ;  /* 0x0000500d0800a986 */ /* 0x0005e2000c10110c */
[----:B------:R-:W-:-:S02]  /*59e0*/  ISETP.LT.OR P2, PT, R7, 0x51, !P0 ;  /* 0x000000510700780c */ /* 0x000fc40004741670 */
[----:B0-----:R-:W-:Y:S01]  /*59f0*/  F2FP.SATFINITE.E4M3.F32.PACK_AB_MERGE_C R3, RZ, R66, RZ ;  /* 0x00000042ff03723e */ /* 0x001fe200048070ff */
[----:B------:R-:W-:Y:S01]  /*5a00*/  @!P3 STG.E.U8 desc[UR12][R8.64+0x51], R65 ;  /* 0x000051410800b986 */ /* 0x000fe2000c10110c */
[----:B-1----:R-:W-:Y:S02]  /*5a10*/  F2FP.SATFINITE.E4M3.F32.PACK_AB_MERGE_C R5, RZ, R68, RZ ;  /* 0x00000044ff05723e */ /* 0x002fe400048070ff */
[C---:B------:R-:W-:Y:S01]  /*5a20*/  ISETP.LT.OR P3, PT, R7.reuse, 0x5a, !P0 ;  /* 0x0000005a0700780c */ /* 0x040fe20004761670 */
[----:B------:R-:W-:Y:S01]  /*5a30*/  @!P4 STG.E.U8 desc[UR12][R10.64+0x51], R67 ;  /* 0x000051430a00c986 */ /* 0x000fe2000c10110c */
[C---:B------:R-:W-:Y:S02]  /*5a40*/  ISETP.LT.OR P4, PT, R7.reuse, 0x61, !P1 ;  /* 0x000000610700780c */ /* 0x040fe40004f81670 */
[----:B------:R-:W-:Y:S02]  /*5a50*/  F2FP.SATFINITE.E4M3.F32.PACK_AB_MERGE_C R83, RZ, R83, RZ ;  /* 0x00000053ff53723e */ /* 0x000fe400048070ff */
[----:B--2---:R-:W-:Y:S01]  /*5a60*/  F2FP.SATFINITE.E4M3.F32.PACK_AB_MERGE_C R13, RZ, R74, RZ ;  /* 0x0000004aff0d723e */ /* 0x004fe200048070ff */
[----:B------:R0:W-:Y:S01]  /*5a70*/  @!P2 STG.E.U8 desc[UR12][R10.64+0x50], R3 ;  /* 0x000050030a00a986 */ /* 0x0001e2000c10110c */
[----:B------:R-:W-:-:S02]  /*5a80*/  ISETP.LT.OR P2, PT, R7, 0x59, !P0 ;  /* 0x000000590700780c */ /* 0x000fc40004741670 */
[----:B------:R-:W-:Y:S01]  /*5a90*/  F2FP.SATFINITE.E4M3.F32.PACK_AB_MERGE_C R85, RZ, R85, RZ ;  /* 0x00000055ff55723e */ /* 0x000fe200048070ff */
[----:B------:R1:W-:Y:S01]  /*5aa0*/  @!P5 STG.E.U8 desc[UR12][R8.64+0x58], R5 ;  /* 0x000058050800d986 */ /* 0x0003e2000c10110c */
[----:B------:R-:W-:-:S03]  /*5ab0*/  ISETP.LT.OR P5, PT, R7, 0x62, !P1 ;  /* 0x000000620700780c */ /* 0x000fc60004fa1670 */
[----:B------:R-:W-:Y:S01]  /*5ac0*/  @!P6 STG.E.U8 desc[UR12][R8.64+0x59], R69 ;  /* 0x000059450800e986 */ /* 0x000fe2000c10110c */
[C---:B------:R-:W-:Y:S02]  /*5ad0*/  ISETP.LT.OR P6, PT, R7.reuse, 0x61, !P0 ;  /* 0x000000610700780c */ /* 0x040fe400047c1670 */
[----:B0-----:R-:W-:Y:S01]  /*5ae0*/  F2FP.SATFINITE.E4M3.F32.PACK_AB_MERGE_C R3, RZ, R70, RZ ;  /* 0x00000046ff03723e */ /* 0x001fe200048070ff */
[----:B------:R-:W-:Y:S01]  /*5af0*/  @!P3 STG.E.U8 desc[UR12][R10.64+0x59], R71 ;  /* 0x000059470a00b986 */ /* 0x000fe2000c10110c */
[C---:B------:R-:W-:Y:S02]  /*5b00*/  ISETP.LT.OR P3, PT, R7.reuse, 0x69, !P1 ;  /* 0x000000690700780c */ /* 0x040fe40004f61670 */
[----:B-1----:R-:W-:Y:S01]  /*5b10*/  F2FP.SATFINITE.E4M3.F32.PACK_AB_MERGE_C R5, RZ, R72, RZ ;  /* 0x00000048ff05723e */ /* 0x002fe200048070ff */
[----:B------:R0:W-:Y:S01]  /*5b20*/  @!P2 STG.E.U8 desc[UR12][R10.64+0x58], R3 ;  /* 0x000058030a00a986 */ /* 0x0001e2000c10110c */
[----:B------:R-:W-:-:S03]  /*5b30*/  ISETP.LT.OR P2, PT, R7, 0x62, !P0 ;  /* 0x000000620700780c */ /* 0x000fc60004741670 */
[----:B------:R1:W-:Y:S01]  /*5b40*/  @!P4 STG.E.U8 desc[UR12][R8.64+0x60], R5 ;  /* 0x000060050800c986 */ /* 0x0003e2000c10110c */
[----:B------:R-:W-:-:S03]  /*5b50*/  ISETP.LT.OR P4, PT, R7, 0x69, !P0 ;  /* 0x000000690700780c */ /* 0x000fc60004781670 */
[----:B------:R-:W-:Y:S01]  /*5b60*/  @!P5 STG.E.U8 desc[UR12][R8.64+0x61], R73 ;  /* 0x000061490800d986 */ /* 0x000fe2000c10110c */
[----:B------:R-:W-:-:S03]  /*5b70*/  ISETP.LT.OR P5, PT, R7, 0x6a, !P0 ;  /* 0x0000006a0700780c */ /* 0x000fc600047a1670 */
[----:B------:R2:W-:Y:S01]  /*5b80*/  @!P6 STG.E.U8 desc[UR12][R10.64+0x60], R13 ;  /* 0x0000600d0a00e986 */ /* 0x0005e2000c10110c */
[C---:B------:R-:W-:Y:S02]  /*5b90*/  ISETP.LT.OR P6, PT, R7.reuse, 0x6a, !P1 ;  /* 0x0000006a0700780c */ /* 0x040fe40004fc1670 */
[----:B0-----:R-:W-:Y:S01]  /*5ba0*/  F2FP.SATFINITE.E4M3.F32.PACK_AB_MERGE_C R3, RZ, R76, RZ ;  /* 0x0000004cff03723e */ /* 0x001fe200048070ff */
[----:B------:R-:W-:Y:S01]  /*5bb0*/  @!P2 STG.E.U8 desc[UR12][R10.64+0x61], R75 ;  /* 0x0000614b0a00a986 */ /* 0x000fe2000c10110c */
[C---:B------:R-:W-:Y:S02]  /*5bc0*/  ISETP.LT.OR P2, PT, R7.reuse, 0x71, !P1 ;  /* 0x000000710700780c */ /* 0x040fe40004f41670 */
[----:B-1----:R-:W-:Y:S01]  /*5bd0*/  F2FP.SATFINITE.E4M3.F32.PACK_AB_MERGE_C R5, RZ, R78, RZ ;  /* 0x0000004eff05723e */ /* 0x002fe200048070ff */
[----:B------:R0:W-:Y:S01]  /*5be0*/  @!P3 STG.E.U8 desc[UR12][R8.64+0x68], R3 ;  /* 0x000068030800b986 */ /* 0x0001e2000c10110c */
[----:B------:R-:W-:Y:S02]  /*5bf0*/  ISETP.LT.OR P3, PT, R7, 0x72, !P1 ;  /* 0x000000720700780c */ /* 0x000fe40004f61670 */
[----:B--2---:R-:W-:-:S03]  /*5c00*/  F2FP.SATFINITE.E4M3.F32.PACK_AB_MERGE_C R13, RZ, R80, RZ ;  /* 0x00000050ff0d723e */ /* 0x004fc600048070ff */
[----:B------:R-:W-:Y:S01]  /*5c10*/  @!P6 STG.E.U8 desc[UR12][R8.64+0x69], R77 ;  /* 0x0000694d0800e986 */ /* 0x000fe2000c10110c */
[C---:B------:R-:W-:Y:S02]  /*5c20*/  ISETP.LT.OR P6, PT, R7.reuse, 0x79, !P1 ;  /* 0x000000790700780c */ /* 0x040fe40004fc1670 */
[C---:B------:R-:W-:Y:S01]  /*5c30*/  ISETP.LT.OR P1, PT, R7.reuse, 0x7a, !P1 ;  /* 0x0000007a0700780c */ /* 0x040fe20004f21670 */
[----:B------:R1:W-:Y:S01]  /*5c40*/  @!P4 STG.E.U8 desc[UR12][R10.64+0x68], R5 ;  /* 0x000068050a00c986 */ /* 0x0003e2000c10110c */
[C---:B------:R-:W-:Y:S02]  /*5c50*/  ISETP.LT.OR P4, PT, R7.reuse, 0x71, !P0 ;  /* 0x000000710700780c */ /* 0x040fe40004781670 */
[----:B0-----:R-:W-:Y:S01]  /*5c60*/  F2FP.SATFINITE.E4M3.F32.PACK_AB_MERGE_C R3, RZ, R82, RZ ;  /* 0x00000052ff03723e */ /* 0x001fe200048070ff */
[----:B------:R-:W-:Y:S01]  /*5c70*/  @!P5 STG.E.U8 desc[UR12][R10.64+0x69], R79 ;  /* 0x0000694f0a00d986 */ /* 0x000fe2000c10110c */
[----:B------:R-:W-:-:S03]  /*5c80*/  ISETP.LT.OR P5, PT, R7, 0x72, !P0 ;  /* 0x000000720700780c */ /* 0x000fc600047a1670 */
[----:B------:R0:W-:Y:S01]  /*5c90*/  @!P2 STG.E.U8 desc[UR12][R8.64+0x70], R13 ;  /* 0x0000700d0800a986 */ /* 0x0001e2000c10110c */
[C---:B------:R-:W-:Y:S02]  /*5ca0*/  ISETP.LT.OR P2, PT, R7.reuse, 0x79, !P0 ;  /* 0x000000790700780c */ /* 0x040fe40004741670 */
[----:B------:R-:W-:Y:S01]  /*5cb0*/  ISETP.LT.OR P0, PT, R7, 0x7a, !P0 ;  /* 0x0000007a0700780c */ /* 0x000fe20004701670 */
[----:B------:R2:W-:Y:S01]  /*5cc0*/  @!P3 STG.E.U8 desc[UR12][R8.64+0x71], R81 ;  /* 0x000071510800b986 */ /* 0x0005e2000c10110c */
[----:B-1----:R-:W-:Y:S02]  /*5cd0*/  F2FP.SATFINITE.E4M3.F32.PACK_AB_MERGE_C R5, RZ, R84, RZ ;  /* 0x00000054ff05723e */ /* 0x002fe400048070ff */
[----:B------:R-:W-:Y:S01]  /*5ce0*/  F2FP.SATFINITE.E4M3.F32.PACK_AB_MERGE_C R7, RZ, R86, RZ ;  /* 0x00000056ff07723e */ /* 0x000fe200048070ff */
[----:B------:R2:W-:Y:S04]  /*5cf0*/  @!P4 STG.E.U8 desc[UR12][R10.64+0x70], R3 ;  /* 0x000070030a00c986 */ /* 0x0005e8000c10110c */
[----:B------:R2:W-:Y:S01]  /*5d00*/  @!P5 STG.E.U8 desc[UR12][R10.64+0x71], R83 ;  /* 0x000071530a00d986 */ /* 0x0005e2000c10110c */
[----:B0-----:R-:W-:-:S03]  /*5d10*/  F2FP.SATFINITE.E4M3.F32.PACK_AB_MERGE_C R13, RZ, R0, RZ ;  /* 0x00000000ff0d723e */ /* 0x001fc600048070ff */
[----:B------:R2:W-:Y:S04]  /*5d20*/  @!P6 STG.E.U8 desc[UR12][R8.64+0x78], R5 ;  /* 0x000078050800e986 */ /* 0x0005e8000c10110c */
[----:B------:R2:W-:Y:S04]  /*5d30*/  @!P1 STG.E.U8 desc[UR12][R8.64+0x79], R85 ;  /* 0x0000795508009986 */ /* 0x0005e8000c10110c */
[----:B------:R2:W-:Y:S01]  /*5d40*/  @!P2 STG.E.U8 desc[UR12][R10.64+0x78], R7 ;  /* 0x000078070a00a986 */ /* 0x0005e2000c10110c */
[----:B------:R-:W-:Y:S05]  /*5d50*/  @P0 EXIT ;  /* 0x000000000000094d */ /* 0x000fea0003800000 */
[----:B------:R-:W-:Y:S01]  /*5d60*/  STG.E.U8 desc[UR12][R10.64+0x79], R13 ;  /* 0x0000790d0a007986 */ /* 0x000fe2000c10110c */
[----:B------:R-:W-:Y:S05]  /*5d70*/  EXIT ;  /* 0x000000000000794d */ /* 0x000fea0003800000 */
.L_x_14:
[----:B------:R-:W-:-:S13]  /*5d80*/  ISETP.NE.AND P0, PT, R8, RZ, PT ;  /* 0x000000ff0800720c */ /* 0x000fda0003f05270 */
[----:B------:R-:W-:Y:S05]  /*5d90*/  @P0 EXIT ;  /* 0x000000000000094d */ /* 0x000fea0003800000 */
[----:B------:R-:W-:-:S13]  /*5da0*/  ELECT P0, URZ, PT ;  /* 0x00000000003f782f */ /* 0x000fda0003800000 */
[----:B------:R-:W-:Y:S05]  /*5db0*/  @!P0 BRA `(.L_x_157) ;  /* 0x0000000400c08947 */ /* 0x000fea0003800000 */
[----:B------:R-:W-:-:S13]  /*5dc0*/  ISETP.GE.AND P0, PT, R5, 0x1, PT ;  /* 0x000000010500780c */ /* 0x000fda0003f06270 */
[----:B------:R-:W-:Y:S05]  /*5dd0*/  @!P0 BRA `(.L_x_157) ;  /* 0x0000000400b88947 */ /* 0x000fea0003800000 */
[----:B---3-5:R-:W0:Y:S01]  /*5de0*/  S2R R6, SR_CgaCtaId ;  /* 0x0000000000067919 */ /* 0x028e220000008800 */
[----:B------:R-:W-:Y:S01]  /*5df0*/  IMAD.SHL.U32 R20, R12, 0x40, RZ ;  /* 0x000000400c147824 */ /* 0x000fe200078e00ff */
[----:B------:R-:W-:Y:S01]  /*5e00*/  ULDC UR4, c[0x0][0x384] ;  /* 0x0000e10000047ab9 */ /* 0x000fe20000000800 */
[----:B------:R-:W-:Y:S01]  /*5e10*/  LOP3.LUT P0, RZ, R11, 0x1f, RZ, 0xc0, !PT ;  /* 0x0000001f0bff7812 */ /* 0x000fe2000780c0ff */
[----:B------:R-:W-:Y:S01]  /*5e20*/  ULDC UR5, c[0x0][0x388] ;  /* 0x0000e20000057ab9 */ /* 0x000fe20000000800 */
[C---:B------:R-:W-:Y:S01]  /*5e30*/  ISETP.NE.AND P1, PT, R15.reuse, RZ, PT ;  /* 0x000000ff0f00720c */ /* 0x040fe20003f25270 */
[----:B------:R-:W-:Y:S01]  /*5e40*/  IMAD.MOV.U32 R8, RZ, RZ, 0x1 ;  /* 0x00000001ff087424 */ /* 0x000fe200078e00ff */
[----:B------:R-:W-:Y:S01]  /*5e50*/  ISETP.NE.OR P0, PT, R15, RZ, !P0 ;  /* 0x000000ff0f00720c */ /* 0x000fe20004705670 */
[----:B------:R-:W-:Y:S01]  /*5e60*/  IMAD.MOV.U32 R9, RZ, RZ, RZ ;  /* 0x000000ffff097224 */ /* 0x000fe200078e00ff */
[----:B------:R-:W-:Y:S02]  /*5e70*/  LOP3.LUT R21, R3, 0x2, RZ, 0xfc, !PT ;  /* 0x0000000203157812 */ /* 0x000fe400078efcff */
[----:B------:R-:W-:Y:S01]  /*5e80*/  CS2R R10, SRZ ;  /* 0x00000000000a7805 */ /* 0x000fe2000001ff00 */
[----:B------:R-:W-:-:S02]  /*5e90*/  IMAD.MOV.U32 R12, RZ, RZ, RZ ;  /* 0x000000ffff0c7224 */ /* 0x000fc400078e00ff */
[----:B0-----:R-:W-:-:S05]  /*5ea0*/  IMAD.SHL.U32 R0, R6, 0x40, RZ ;  /* 0x0000004006007824 */ /* 0x001fca00078e00ff */
[----:B------:R-:W-:Y:S01]  /*5eb0*/  LOP3.LUT R2, R0, 0x40, RZ, 0xc0, !PT ;  /* 0x0000004000027812 */ /* 0x000fe200078ec0ff */
[----:B------:R-:W-:-:S04]  /*5ec0*/  IMAD R0, R16, R17, RZ ;  /* 0x0000001110007224 */ /* 0x000fc800078e02ff */
[----:B------:R-:W-:Y:S02]  /*5ed0*/  IMAD R4, R13, 0x80, R2 ;  /* 0x000000800d047824 */ /* 0x000fe400078e0202 */
[----:B------:R-:W-:Y:S02]  /*5ee0*/  IMAD.SHL.U32 R2, R6, 0x1000, RZ ;  /* 0x0000100006027824 */ /* 0x000fe400078e00ff */
[----:B------:R-:W-:-:S03]  /*5ef0*/  IMAD.HI.U32 R6, R20, UR4, RZ ;  /* 0x0000000414067c27 */ /* 0x000fc6000f8e00ff */
[----:B------:R-:W-:Y:S01]  /*5f00*/  LOP3.LUT R2, R2, 0x1000, RZ, 0xc0, !PT ;  /* 0x0000100002027812 */ /* 0x000fe200078ec0ff */
[----:B------:R-:W-:Y:S01]  /*5f10*/  IMAD R0, R7, R0, 0x1 ;  /* 0x0000000107007424 */ /* 0x000fe200078e0200 */
[----:B------:R-:W-:-:S07]  /*5f20*/  SHF.R.U32.HI R6, RZ, UR5, R6 ;  /* 0x00000005ff067c19 */ /* 0x000fce0008011606 */
.L_x_161:
[----:B------:R-:W0:Y:S01]  /*5f30*/  S2R R14, SR_CgaCtaId ;  /* 0x00000000000e7919 */ /* 0x000e220000008800 */
[----:B------:R-:W-:-:S04]  /*5f40*/  MOV R13, 0x400 ;  /* 0x00000400000d7802 */ /* 0x000fc80000000f00 */
[----:B0-----:R-:W-:Y:S02]  /*5f50*/  LEA R22, R14, R13, 0x18 ;  /* 0x0000000d0e167211 */ /* 0x001fe400078ec0ff */
[----:B------:R-:W-:-:S03]  /*5f60*/  SHF.L.U32 R13, R8, 0x1f, RZ ;  /* 0x0000001f080d7819 */ /* 0x000fc600000006ff */
[----:B------:R-:W-:-:S07]  /*5f70*/  IMAD R14, R9, 0x8, R22 ;  /* 0x00000008090e7824 */ /* 0x000fce00078e0216 */
.L_x_158:
[----:B0-----:R0:W1:Y:S02]  /*5f80*/  SYNCS.PHASECHK.TRANS64.TRYWAIT P2, [R14+URZ+0x36090], R13 ;  /* 0x0360900d0e0075a7 */ /* 0x001064000804017f */
[----:B-1----:R-:W-:Y:S05]  /*5f90*/  @!P2 NANOSLEEP.SYNCS 0x989680 ;  /* 0x009896800000a95d */ /* 0x002fea0003900000 */
[----:B------:R-:W1:Y:S02]  /*5fa0*/  @!P2 SYNCS.PHASECHK.TRANS64 P2, [R14+URZ+0x36090], R13 ;  /* 0x0360900d0e00a5a7 */ /* 0x000e64000804007f */
[----:B-1----:R-:W-:Y:S05]  /*5fb0*/  @!P2 BRA `(.L_x_158) ;  /* 0xfffffffc00f0a947 */ /* 0x002fea000383ffff */
[----:B0-----:R-:W0:Y:S02]  /*5fc0*/  @!P1 LDC R13, c[0x0][0x500] ;  /* 0x00014000ff0d9b82 */ /* 0x001e240000000800 */
[----:B0-----:R0:W-:Y:S02]  /*5fd0*/  @!P1 SYNCS.ARRIVE.TRANS64 RZ, [R14+URZ+0x36000], R13 ;  /* 0x0360000d0eff99a7 */ /* 0x0011e4000800003f */
[----:B0-----:R-:W-:-:S04]  /*5fe0*/  PRMT R13, R21, 0x9910, RZ ;  /* 0x00009910150d7816 */ /* 0x001fc800000000ff */
[----:B------:R-:W-:-:S13]  /*5ff0*/  ISETP.NE.AND P2, PT, R13, 0x2, PT ;  /* 0x000000020d00780c */ /* 0x000fda0003f45270 */
[----:B------:R-:W-:Y:S05]  /*6000*/  @P2 BRA `(.L_x_159) ;  /* 0x0000000000042947 */ /* 0x000fea0003800000 */
[----:B------:R-:W-:Y:S01]  /*6010*/  BPT.TRAP 0x1 ;  /* 0x000000040000795c */ /* 0x000fe20000300000 */
.L_x_159:
[----:B------:R-:W-:Y:S05]  /*6020*/  @P0 BRA `(.L_x_160) ;  /* 0x0000000000040947 */ /* 0x000fea0003800000 */
[----:B------:R-:W-:Y:S01]  /*6030*/  BPT.TRAP 0x1 ;  /* 0x000000040000795c */ /* 0x000fe20000300000 */
.L_x_160:
[----:B------:R-:W0:Y:S01]  /*6040*/  LDC R15, c[0x0][0x380] ;  /* 0x0000e000ff0f7b82 */ /* 0x000e220000000800 */
[----:B------:R-:W-:Y:S01]  /*6050*/  R2UR UR4, R6 ;  /* 0x00000000060472ca */ /* 0x000fe200000e0000 */
[----:B------:R-:W-:Y:S01]  /*6060*/  ULDC UR20, c[0x0][0x38c] ;  /* 0x0000e30000147ab9 */ /* 0x000fe20000000800 */
[----:B------:R-:W-:Y:S01]  /*6070*/  R2UR UR5, R20 ;  /* 0x00000000140572ca */ /* 0x000fe200000e0000 */
[----:B------:R-:W-:Y:S01]  /*6080*/  UISETP.NE.AND UP0, UPT, UR20, 0x1, UPT ;  /* 0x000000011400788c */ /* 0x000fe2000bf05270 */
[----:B------:R-:W-:Y:S01]  /*6090*/  R2UR UR17, R14 ;  /* 0x000000000e1172ca */ /* 0x000fe200000e0000 */
[C---:B------:R-:W-:Y:S01]  /*60a0*/  VIADD R14, R12.reuse, 0x1 ;  /* 0x000000010c0e7836 */ /* 0x040fe20000000000 */
[----:B------:R-:W-:Y:S01]  /*60b0*/  R2UR UR18, R12 ;  /* 0x000000000c1272ca */ /* 0x000fe200000e0000 */
[----:B------:R-:W1:Y:S01]  /*60c0*/  LDC.64 R16, c[0x0][0x3b8] ;  /* 0x0000ee00ff107b82 */ /* 0x000e620000000a00 */
[C---:B------:R-:W-:Y:S01]  /*60d0*/  IMAD R23, R9.reuse, 0x2000, R2 ;  /* 0x0000200009177824 */ /* 0x040fe200078e0202 */
[----:B------:R-:W-:Y:S01]  /*60e0*/  R2UR UR9, R22 ;  /* 0x00000000160972ca */ /* 0x000fe200000e0000 */
[----:B------:R-:W-:Y:S01]  /*60f0*/  VIADD R0, R0, 0xffffffff ;  /* 0xffffffff00007836 */ /* 0x000fe20000000000 */
[----:B------:R-:W-:Y:S01]  /*6100*/  R2UR UR16, R9 ;  /* 0x00000000091072ca */ /* 0x000fe200000e0000 */
[----:B------:R-:W-:Y:S01]  /*6110*/  ULDC.64 UR24, c[0x0][0x198] ;  /* 0x0000660000187ab9 */ /* 0x000fe20000000a00 */
[----:B------:R-:W-:Y:S01]  /*6120*/  R2UR UR8, R23 ;  /* 0x00000000170872ca */ /* 0x000fe200000e0000 */
[----:B------:R-:W-:Y:S01]  /*6130*/  @UP0 ULDC.64 UR10, c[0x0][0x390] ;  /* 0x0000e400000a0ab9 */ /* 0x000fe20000000a00 */
[----:B------:R-:W1:Y:S01]  /*6140*/  LDC.64 R18, c[0x0][0x3d8] ;  /* 0x0000f600ff127b82 */ /* 0x000e620000000a00 */
[----:B------:R-:W-:Y:S01]  /*6150*/  R2UR UR12, R11 ;  /* 0x000000000b0c72ca */ /* 0x000fe200000e0000 */
[----:B------:R-:W-:Y:S01]  /*6160*/  ULDC.64 UR14, c[0x0][0x3b0] ;  /* 0x0000ec00000e7ab9 */ /* 0x000fe20000000a00 */
[----:B------:R-:W-:Y:S01]  /*6170*/  R2UR UR13, R10 ;  /* 0x000000000a0d72ca */ /* 0x000fe200000e0000 */
[----:B------:R-:W-:Y:S01]  /*6180*/  ULDC.64 UR22, c[0x0][0x3d0] ;  /* 0x0000f40000167ab9 */ /* 0x000fe20000000a00 */
[----:B------:R-:W-:Y:S01]  /*6190*/  ISETP.GT.AND P5, PT, R0, 0x1, PT ;  /* 0x000000010000780c */ /* 0x000fe20003fa4270 */
[----:B------:R-:W-:Y:S01]  /*61a0*/  VIADD R9, R9, 0x1 ;  /* 0x0000000109097836 */ /* 0x000fe20000000000 */
[----:B------:R-:W-:Y:S01]  /*61b0*/  USHF.L.U32 UR18, UR18, 0x6, URZ ;  /* 0x0000000612127899 */ /* 0x000fe2000800063f */
[----:B0-----:R-:W-:Y:S01]  /*61c0*/  ISETP.NE.AND P2, PT, R15, 0x1, PT ;  /* 0x000000010f00780c */ /* 0x001fe20003f45270 */
[----:B------:R-:W-:-:S02]  /*61d0*/  ULEA UR16, UR16, UR9, 0xc ;  /* 0x0000000910107291 */ /* 0x000fc4000f8e603f */
[----:B------:R-:W-:Y:S01]  /*61e0*/  UIADD3 UR17, UR17, 0x36000, URZ ;  /* 0x0003600011117890 */ /* 0x000fe2000fffe03f */
[C---:B------:R-:W-:Y:S01]  /*61f0*/  ISETP.NE.AND P4, PT, R9.reuse, 0x12, PT ;  /* 0x000000120900780c */ /* 0x040fe20003f85270 */
[----:B------:R-:W-:Y:S01]  /*6200*/  UIADD3 UR8, UR9, 0x12000, UR8 ;  /* 0x0001200009087890 */ /* 0x000fe2000fffe008 */
[----:B------:R-:W-:Y:S01]  /*6210*/  UMOV UR26, 0x30000 ;  /* 0x00030000001a7882 */ /* 0x000fe20000000000 */
[----:B------:R-:W-:Y:S01]  /*6220*/  UMOV UR28, 0x0 ;  /* 0x00000000001c7882 */ /* 0x000fe20000000000 */
[----:B------:R-:W-:Y:S02]  /*6230*/  UMOV UR29, 0x10000000 ;  /* 0x10000000001d7882 */ /* 0x000fe40000000000 */
[----:B------:R-:W-:Y:S01]  /*6240*/  UMOV UR9, UR17 ;  /* 0x0000001100097c82 */ /* 0x000fe20008000000 */
[----:B------:R-:W-:Y:S02]  /*6250*/  SEL R9, R9, RZ, P4 ;  /* 0x000000ff09097207 */ /* 0x000fe40002000000 */
[----:B------:R-:W-:Y:S01]  /*6260*/  @P2 IMAD.U32 R13, RZ, RZ, UR4 ;  /* 0x00000004ff0d2e24 */ /* 0x000fe2000f8e00ff */
[----:B------:R-:W-:Y:S01]  /*6270*/  UIADD3 UR4, UP1, UR24, 0xf0, URZ ;  /* 0x000000f018047890 */ /* 0x000fe2000ff3e03f */
[----:B-1----:R-:W-:Y:S01]  /*6280*/  IMAD R12, R10, R17, R19 ;  /* 0x000000110a0c7224 */ /* 0x002fe200078e0213 */
[----:B------:R-:W-:-:S02]  /*6290*/  UIADD3 UR24, UP2, UR24, 0x1f0, URZ ;  /* 0x000001f018187890 */ /* 0x000fc4000ff5e03f */
[----:B------:R-:W-:Y:S01]  /*62a0*/  @P2 R2UR UR5, R13 ;  /* 0x000000000d0522ca */ /* 0x000fe200000e0000 */
[----:B------:R-:W-:Y:S01]  /*62b0*/  IMAD R13, R11, R16, R18 ;  /* 0x000000100b0d7224 */ /* 0x000fe200078e0212 */
[----:B------:R-:W-:Y:S01]  /*62c0*/  ISETP.NE.AND P2, PT, R14, R7, PT ;  /* 0x000000070e00720c */ /* 0x000fe20003f45270 */
[----:B------:R-:W0:Y:S03]  /*62d0*/  LDC R16, c[0x0][0x3c8] ;  /* 0x0000f200ff107b82 */ /* 0x000e260000000800 */
[----:B------:R-:W-:Y:S01]  /*62e0*/  PRMT R12, R13, 0x40, R12 ;  /* 0x000000400d0c7816 */ /* 0x000fe2000000000c */
[----:B------:R-:W-:-:S06]  /*62f0*/  VIADD R13, R11, 0x1 ;  /* 0x000000010b0d7836 */ /* 0x000fcc0000000000 */
[----:B------:R-:W-:Y:S02]  /*6300*/  UIADD3 UR6, -UR5, URZ, URZ ;  /* 0x0000003f05067290 */ /* 0x000fe4000fffe13f */
[----:B------:R-:W-:Y:S01]  /*6310*/  UMOV UR21, UR5 ;  /* 0x0000000500157c82 */ /* 0x000fe20008000000 */
[----:B------:R-:W-:Y:S01]  /*6320*/  @P2 IMAD.MOV R13, RZ, RZ, R11 ;  /* 0x000000ffff0d2224 */ /* 0x000fe200078e020b */
[----:B------:R-:W-:Y:S02]  /*6330*/  SEL R11, RZ, 0x1, P4 ;  /* 0x00000001ff0b7807 */ /* 0x000fe40002000000 */
[----:B------:R-:W-:Y:S01]  /*6340*/  IMAD R15, R15, UR6, R20 ;  /* 0x000000060f0f7c24 */ /* 0x000fe2000f8e0214 */
[----:B------:R-:W-:Y:S01]  /*6350*/  UIMAD.WIDE.U32 UR6, UR5, UR10, URZ ;  /* 0x0000000a050672a5 */ /* 0x000fe2000f8e003f */
[----:B------:R-:W-:Y:S02]  /*6360*/  LOP3.LUT R8, R8, R11, RZ, 0x3c, !PT ;  /* 0x0000000b08087212 */ /* 0x000fe400078e3cff */
[----:B------:R-:W-:Y:S01]  /*6370*/  UMOV UR10, UR18 ;  /* 0x00000012000a7c82 */ /* 0x000fe20008000000 */
[----:B------:R-:W-:Y:S01]  /*6380*/  @UP0 USHF.R.U32.HI UR21, URZ, UR11, UR7 ;  /* 0x0000000b3f150299 */ /* 0x000fe20008011607 */
[----:B------:R-:W-:Y:S01]  /*6390*/  R2UR UR19, R15 ;  /* 0x000000000f1372ca */ /* 0x000fe200000e0000 */
[----:B------:R-:W-:Y:S01]  /*63a0*/  VIADD R15, R10, 0x1 ;  /* 0x000000010a0f7836 */ /* 0x000fe20000000000 */
[----:B------:R-:W-:Y:S01]  /*63b0*/  R2UR UR7, R12 ;  /* 0x000000000c0772ca */ /* 0x000fe200000e0000 */
[----:B------:R-:W-:Y:S01]  /*63c0*/  UIADD3 UR6, -UR21, URZ, URZ ;  /* 0x0000003f15067290 */ /* 0x000fe2000fffe13f */
[----:B0-----:R-:W-:-:S02]  /*63d0*/  ISETP.NE.AND P3, PT, R13, R16, PT ;  /* 0x000000100d00720c */ /* 0x001fc40003f65270 */
[----:B------:R-:W-:Y:S01]  /*63e0*/  R2UR UR11, R4 ;  /* 0x00000000040b72ca */ /* 0x000fe200000e0000 */
[----:B------:R-:W-:Y:S01]  /*63f0*/  UIMAD UR20, UR20, UR6, UR5 ;  /* 0x00000006141472a4 */ /* 0x000fe2000f8e0205 */
[----:B------:R-:W-:Y:S01]  /*6400*/  SEL R12, R14, RZ, P2 ;  /* 0x000000ff0e0c7207 */ /* 0x000fe20001000000 */
[----:B------:R-:W-:Y:S01]  /*6410*/  UIADD3.X UR5, URZ, UR25, URZ, UP1, !UPT ;  /* 0x000000193f057290 */ /* 0x000fe20008ffe43f */
[----:B------:R-:W-:Y:S01]  /*6420*/  SEL R11, R13, RZ, P3 ;  /* 0x000000ff0d0b7207 */ /* 0x000fe20001800000 */
[----:B------:R-:W-:Y:S02]  /*6430*/  UIMAD UR20, UR20, UR15, UR23 ;  /* 0x0000000f141472a4 */ /* 0x000fe4000f8e0217 */
[----:B------:R-:W-:Y:S02]  /*6440*/  UIMAD UR19, UR19, UR14, UR22 ;  /* 0x0000000e131372a4 */ /* 0x000fe4000f8e0216 */
[----:B------:R-:W-:Y:S02]  /*6450*/  UPRMT UR6, UR7, 0x5410, URZ ;  /* 0x0000541007067896 */ /* 0x000fe4000800003f */
[----:B------:R-:W-:Y:S01]  /*6460*/  UIADD3.X UR25, URZ, UR25, URZ, UP2, !UPT ;  /* 0x000000193f197290 */ /* 0x000fe200097fe43f */
[----:B------:R-:W-:-:S04]  /*6470*/  @P3 IMAD.MOV R15, RZ, RZ, R10 ;  /* 0x000000ffff0f3224 */ /* 0x000fc800078e020a */
[----:B------:R-:W-:Y:S02]  /*6480*/  IMAD.MOV.U32 R10, RZ, RZ, R15 ;  /* 0x000000ffff0a7224 */ /* 0x000fe400078e000f */
[----:B------:R0:W-:Y:S02]  /*6490*/  UTMALDG.4D.IM2COL [UR16], [UR4], UR6 ;  /* 0x00000010040073b4 */ /* 0x0001e40008058006 */
[----:B------:R0:W-:Y:S02]  /*64a0*/  UTMALDG.4D.MULTICAST [UR8], [UR24], UR26, desc[UR28] ;  /* 0x00001c08180073b4 */ /* 0x0001e4000801981a */
[----:B0-----:R-:W-:Y:S05]  /*64b0*/  @P5 BRA `(.L_x_161) ;  /* 0xfffffff8009c5947 */ /* 0x001fea000383ffff */
.L_x_157:
[----:B------:R-:W-:Y:S01]  /*64c0*/  ISETP.GE.U32.AND P2, PT, R5, 0x12, PT ;  /* 0x000000120500780c */ /* 0x000fe20003f46070 */
[----:B------:R-:W-:Y:S05]  /*64d0*/  WARPSYNC.ALL ;  /* 0x0000000000007948 */ /* 0x000fea0003800000 */
[----:B------:R-:W-:-:S07]  /*64e0*/  ELECT P1, URZ, PT ;  /* 0x00000000003f782f */ /* 0x000fce0003820000 */
[----:B---3-5:R-:W-:-:S05]  /*64f0*/  @P2 IMAD.WIDE.U32 R6, R5, 0x38e38e39, RZ ;  /* 0x38e38e3905062825 */ /* 0x028fca00078e00ff */
[----:B------:R-:W-:-:S04]  /*6500*/  @P2 SHF.R.U32.HI R0, RZ, 0x2, R7 ;  /* 0x00000002ff002819 */ /* 0x000fc80000011607 */
[----:B------:R-:W-:-:S04]  /*6510*/  @P2 LOP3.LUT R0, R0, 0x1, RZ, 0xc0, !PT ;  /* 0x0000000100002812 */ /* 0x000fc800078ec0ff */
[----:B------:R-:W-:Y:S01]  /*6520*/  @P2 ISETP.NE.U32.AND P0, PT, R0, 0x1, PT ;  /* 0x000000010000280c */ /* 0x000fe20003f05070 */
[----:B------:R-:W-:-:S12]  /*6530*/  @!P1 EXIT ;  /* 0x000000000000994d */ /* 0x000fd80003800000 */
[----:B------:R-:W-:Y:S01]  /*6540*/  LOP3.LUT R3, R3, 0x2, RZ, 0xfc, !PT ;  /* 0x0000000203037812 */ /* 0x000fe200078efcff */
[----:B------:R-:W-:Y:S01]  /*6550*/  IMAD.MOV.U32 R4, RZ, RZ, 0x1 ;  /* 0x00000001ff047424 */ /* 0x000fe200078e00ff */
[----:B------:R-:W-:Y:S02]  /*6560*/  @P2 ISETP.NE.U32.AND.EX P0, PT, RZ, RZ, PT, P0 ;  /* 0x000000ffff00220c */ /* 0x000fe40003f05100 */
[----:B------:R-:W-:Y:S02]  /*6570*/  ISETP.NE.AND P1, PT, R3, 0x3, PT ;  /* 0x000000030300780c */ /* 0x000fe40003f25270 */
[----:B------:R-:W-:-:S11]  /*6580*/  @P2 SEL R4, RZ, 0x1, !P0 ;  /* 0x00000001ff042807 */ /* 0x000fd60004000000 */
[----:B------:R-:W-:Y:S05]  /*6590*/  @!P1 BRA `(.L_x_162) ;  /* 0x0000000000049947 */ /* 0x000fea0003800000 */
[----:B------:R-:W-:Y:S01]  /*65a0*/  BPT.TRAP 0x1 ;  /* 0x000000040000795c */ /* 0x000fe20000300000 */
.L_x_162:
[----:B------:R-:W0:Y:S01]  /*65b0*/  S2R R7, SR_CgaCtaId ;  /* 0x0000000000077919 */ /* 0x000e220000008800 */
[----:B------:R-:W-:Y:S01]  /*65c0*/  IMAD.WIDE.U32 R2, R5, 0x38e38e39, RZ ;  /* 0x38e38e3905027825 */ /* 0x000fe200078e00ff */
[----:B------:R-:W-:-:S04]  /*65d0*/  MOV R0, 0x400 ;  /* 0x0000040000007802 */ /* 0x000fc80000000f00 */
[----:B------:R-:W-:Y:S02]  /*65e0*/  SHF.R.U32.HI R2, RZ, 0x2, R3 ;  /* 0x00000002ff027819 */ /* 0x000fe40000011603 */
[----:B------:R-:W-:-:S03]  /*65f0*/  SHF.L.U32 R3, R4, 0x1f, RZ ;  /* 0x0000001f04037819 */ /* 0x000fc600000006ff */
[----:B------:R-:W-:Y:S01]  /*6600*/  IMAD R5, R2, -0x12, R5 ;  /* 0xffffffee02057824 */ /* 0x000fe200078e0205 */
[----:B0-----:R-:W-:-:S05]  /*6610*/  LEA R0, R7, R0, 0x18 ;  /* 0x0000000007007211 */ /* 0x001fca00078ec0ff */
[----:B------:R-:W-:-:S04]  /*6620*/  VIADD R0, R0, 0x36090 ;  /* 0x0003609000007836 */ /* 0x000fc80000000000 */
[----:B------:R-:W-:-:S07]  /*6630*/  IMAD R2, R5, 0x8, R0 ;  /* 0x0000000805027824 */ /* 0x000fce00078e0200 */
.L_x_163:
[----:B0-----:R0:W1:Y:S02]  /*6640*/  SYNCS.PHASECHK.TRANS64.TRYWAIT P0, [R2+URZ], R3 ;  /* 0x00000003020075a7 */ /* 0x001064000800017f */
[----:B-1----:R-:W-:Y:S05]  /*6650*/  @!P0 NANOSLEEP.SYNCS 0x989680 ;  /* 0x009896800000895d */ /* 0x002fea0003900000 */
[----:B------:R-:W1:Y:S02]  /*6660*/  @!P0 SYNCS.PHASECHK.TRANS64 P0, [R2+URZ], R3 ;  /* 0x00000003020085a7 */ /* 0x000e64000800007f */
[----:B-1----:R-:W-:Y:S05]  /*6670*/  @!P0 BRA `(.L_x_163) ;  /* 0xfffffffc00f08947 */ /* 0x002fea000383ffff */
[----:B------:R-:W-:-:S05]  /*6680*/  VIADD R5, R5, 0x1 ;  /* 0x0000000105057836 */ /* 0x000fca0000000000 */
[----:B------:R-:W-:-:S04]  /*6690*/  ISETP.NE.AND P0, PT, R5, 0x12, PT ;  /* 0x000000120500780c */ /* 0x000fc80003f05270 */
[----:B0-----:R-:W-:Y:S02]  /*66a0*/  SEL R3, RZ, 0x1, P0 ;  /* 0x00000001ff037807 */ /* 0x001fe40000000000 */
[----:B------:R-:W-:Y:S02]  /*66b0*/  SEL R5, R5, RZ, P0 ;  /* 0x000000ff05057207 */ /* 0x000fe40000000000 */
[----:B------:R-:W-:-:S03]  /*66c0*/  LOP3.LUT R7, R4, R3, RZ, 0x3c, !PT ;  /* 0x0000000304077212 */ /* 0x000fc600078e3cff */
[----:B------:R-:W-:Y:S01]  /*66d0*/  IMAD R2, R5, 0x8, R0 ;  /* 0x0000000805027824 */ /* 0x000fe200078e0200 */
[----:B------:R-:W-:-:S07]  /*66e0*/  SHF.L.U32 R3, R7, 0x1f, RZ ;  /* 0x0000001f07037819 */ /* 0x000fce00000006ff */
.L_x_164:
        /* <DEDUP_REMOVED lines=11> */
.L_x_165:
        /* <DEDUP_REMOVED lines=11> */
.L_x_166:
        /* <DEDUP_REMOVED lines=11> */
.L_x_167:
        /* <DEDUP_REMOVED lines=11> */
.L_x_168:
        /* <DEDUP_REMOVED lines=11> */
.L_x_169:
        /* <DEDUP_REMOVED lines=11> */
.L_x_170:
        /* <DEDUP_REMOVED lines=11> */
.L_x_171:
        /* <DEDUP_REMOVED lines=11> */
.L_x_172:
        /* <DEDUP_REMOVED lines=11> */
.L_x_173:
        /* <DEDUP_REMOVED lines=11> */
.L_x_174:
        /* <DEDUP_REMOVED lines=11> */
.L_x_175:
        /* <DEDUP_REMOVED lines=11> */
.L_x_176:
        /* <DEDUP_REMOVED lines=11> */
.L_x_177:
        /* <DEDUP_REMOVED lines=11> */
.L_x_178:
        /* <DEDUP_REMOVED lines=11> */
.L_x_179:
        /* <DEDUP_REMOVED lines=11> */
.L_x_180:
[----:B0-----:R0:W1:Y:S02]  /*71f0*/  SYNCS.PHASECHK.TRANS64.TRYWAIT P0, [R5+URZ], R0 ;  /* 0x00000000050075a7 */ /* 0x001064000800017f */
[----:B-1----:R-:W-:Y:S05]  /*7200*/  @!P0 NANOSLEEP.SYNCS 0x989680 ;  /* 0x009896800000895d */ /* 0x002fea0003900000 */
[----:B------:R-:W1:Y:S02]  /*7210*/  @!P0 SYNCS.PHASECHK.TRANS64 P0, [R5+URZ], R0 ;  /* 0x00000000050085a7 */ /* 0x000e64000800007f */
[----:B-1----:R-:W-:Y:S05]  /*7220*/  @P0 EXIT ;  /* 0x000000000000094d */ /* 0x002fea0003800000 */
[----:B------:R-:W-:Y:S05]  /*7230*/  BRA `(.L_x_180) ;  /* 0xfffffffc00ec7947 */ /* 0x000fea000383ffff */
.L_x_181:
[----:B------:R-:W-:-:S00]  /*7240*/  BRA `(.L_x_181) ;  /* 0xfffffffc00fc7947 */ /* 0x000fc0000383ffff */
[----:B------:R-:W-:-:S00]  /*7250*/  NOP ;  /* 0x0000000000007918 */ /* 0x000fc00000000000 */
        /* <DEDUP_REMOVED lines=10> */
.L_x_182:


//--------------------- .nv.shared._ZN7cutlass13device_kernelINS_4conv6kernel13ConvUniversalINS1_16ConvProblemShapeILNS1_8OperatorE0ELi2EEENS1_10collective14CollectiveConvINS1_46MainloopSm90TmaGmmaWarpSpecializedImplicitGemmILS5_0ELi18ELi2EN4cute5tupleIJNSA_1CILi2EEENSC_ILi1EEESE_EEENS1_36KernelImplicitTmaWarpSpecializedSm90ELi1EEENSB_IJNSC_ILi64EEENSC_ILi128EEENSB_IJSI_EEEEEENS_12float_e4m3_tESM_NSA_8TiledMMAINSA_8MMA_AtomIJNSA_4SM904GMMA31MMA_64x128x32_F32E4M3E4M3_SS_TNILNSQ_7ScaleInE1ELSS_1EEEEEENSA_6LayoutINSB_IJSE_SE_SE_EEENSB_IJNSC_ILi0EEESX_SX_EEEEENSB_IJNSA_10UnderscoreES10_S10_EEEEENS7_6detail26Sm90ImplicitGemmTileTraitsINSA_20SM90_TMA_LOAD_IM2COLENSA_14ComposedLayoutINSA_7SwizzleILi2ELi4ELi3EEENSA_18smem_ptr_flag_bitsILi8EEENSV_INSB_IJNSB_IJNSC_ILi8EEES1B_EEENSB_IJSI_SE_EEENSB_IJSE_NSC_ILi18EEEEEEEEENSB_IJNSB_IJSI_NSC_ILi512EEEEEENSB_IJSE_SX_EEENSB_IJSX_NSC_ILi4096EEEEEEEEEEEEEvEENS14_INSA_23SM90_TMA_LOAD_MULTICASTENS16_IS18_S1A_NSV_INSB_IJNSB_IJS1B_NSC_ILi16EEEEEES1D_S1F_EEENSB_IJS1I_S1J_NSB_IJSX_NSC_ILi8192EEEEEEEEEEEEEvEEEENS_8epilogue10collective6detail29Sm90TmaWarpSpecializedAdapterINS22_15DefaultEpilogueISM_NSB_IJNSB_IJlllEEESE_SX_EEES27_NS21_6thread17LinearCombinationISM_Li1EffLNS28_9ScaleType4KindE0ELNS_15FloatRoundStyleE2ESM_EENS_4gemm15EpilogueDefaultEEEEEvvEEEEvNT_6ParamsE --------------------------
	.section	.nv.shared._ZN7cutlass13device_kernelINS_4conv6kernel13ConvUniversalINS1_16ConvProblemShapeILNS1_8OperatorE0ELi2EEENS1_10collective14CollectiveConvINS1_46MainloopSm90TmaGmmaWarpSpecializedImplicitGemmILS5_0ELi18ELi2EN4cute5tupleIJNSA_1CILi2EEENSC_ILi1EEESE_EEENS1_36KernelImplicitTmaWarpSpecializedSm90ELi1EEENSB_IJNSC_ILi64EEENSC_ILi128EEENSB_IJSI_EEEEEENS_12float_e4m3_tESM_NSA_8TiledMMAINSA_8MMA_AtomIJNSA_4SM904GMMA31MMA_64x128x32_F32E4M3E4M3_SS_TNILNSQ_7ScaleInE1ELSS_1EEEEEENSA_6LayoutINSB_IJSE_SE_SE_EEENSB_IJNSC_ILi0EEESX_SX_EEEEENSB_IJNSA_10UnderscoreES10_S10_EEEEENS7_6detail26Sm90ImplicitGemmTileTraitsINSA_20SM90_TMA_LOAD_IM2COLENSA_14ComposedLayoutINSA_7SwizzleILi2ELi4ELi3EEENSA_18smem_ptr_flag_bitsILi8EEENSV_INSB_IJNSB_IJNSC_ILi8EEES1B_EEENSB_IJSI_SE_EEENSB_IJSE_NSC_ILi18EEEEEEEEENSB_IJNSB_IJSI_NSC_ILi512EEEEEENSB_IJSE_SX_EEENSB_IJSX_NSC_ILi4096EEEEEEEEEEEEEvEENS14_INSA_23SM90_TMA_LOAD_MULTICASTENS16_IS18_S1A_NSV_INSB_IJNSB_IJS1B_NSC_ILi16EEEEEES1D_S1F_EEENSB_IJS1I_S1J_NSB_IJSX_NSC_ILi8192EEEEEEEEEEEEEvEEEENS_8epilogue10collective6detail29Sm90TmaWarpSpecializedAdapterINS22_15DefaultEpilogueISM_NSB_IJNSB_IJlllEEESE_SX_EEES27_NS21_6thread17LinearCombinationISM_Li1EffLNS28_9ScaleType4KindE0ELNS_15FloatRoundStyleE2ESM_EENS_4gemm15EpilogueDefaultEEEEEvvEEEEvNT_6ParamsE,"aw",@nobits
	.sectionflags	@""
	.align	16
	.zero		1024


//--------------------- .nv.shared.reserved.0     --------------------------
	.section	.nv.shared.reserved.0,"aw",@nobits
	.weak		__nv_reservedSMEM_offset_0_alias
	.size		__nv_reservedSMEM_offset_0_alias, 0, 0
	.other		__nv_reservedSMEM_offset_0_alias,@"STO_CUDA_RESERVED_SHARED STV_DEFAULT"
__nv_reservedSMEM_offset_0_alias:
	.zero		0


//--------------------- .nv.global                --------------------------
	.section	.nv.global,"aw",@nobits
.nv.global:
	.type		_ZN39_INTERNAL_2b9be4e1_4_k_cu_1562d5df_29814cute1_E,@object
	.size		_ZN39_INTERNAL_2b9be4e1_4_k_cu_1562d5df_29814cute1_E,(_ZN39_INTERNAL_2b9be4e1_4_k_cu_1562d5df_29814cuda3std3__45__cpo6cbeginE - _ZN39_INTERNAL_2b9be4e1_4_k_cu_1562d5df_29814cute1_E)
_ZN39_INTERNAL_2b9be4e1_4_k_cu_1562d5df_29814cute1_E:
	.zero		1
	.type		_ZN39_INTERNAL_2b9be4e1_4_k_cu_1562d5df_29814cuda3std3__45__cpo6cbeginE,@object
	.size		_ZN39_INTERNAL_2b9be4e1_4_k_cu_1562d5df_29814cuda3std3__45__cpo6cbeginE,(_ZN39_INTERNAL_2b9be4e1_4_k_cu_1562d5df_29814cuda3std3__48in_placeE - _ZN39_INTERNAL_2b9be4e1_4_k_cu_1562d5df_29814cuda3std3__45__cpo6cbeginE)
_ZN39_INTERNAL_2b9be4e1_4_k_cu_1562d5df_29814cuda3std3__45__cpo6cbeginE:
	.zero		1
	.type		_ZN39_INTERNAL_2b9be4e1_4_k_cu_1562d5df_29814cuda3std3__48in_placeE,@object
	.size		_ZN39_INTERNAL_2b9be4e1_4_k_cu_1562d5df_29814cuda3std3__48in_placeE,(_ZN39_INTERNAL_2b9be4e1_4_k_cu_1562d5df_29814cuda3std6ranges3__45__cpo9iter_moveE - _ZN39_INTERNAL_2b9be4e1_4_k_cu_1562d5df_29814cuda3std3__48in_placeE)
_ZN39_INTERNAL_2b9be4e1_4_k_cu_1562d5df_29814cuda3std3__48in_placeE:
	.zero		1
	.type		_ZN39_INTERNAL_2b9be4e1_4_k_cu_1562d5df_29814cuda3std6ranges3__45__cpo9iter_moveE,@object
	.size		_ZN39_INTERNAL_2b9be4e1_4_k_cu_1562d5df_29814cuda3std6ranges3__45__cpo9iter_moveE,(_ZN39_INTERNAL_2b9be4e1_4_k_cu_1562d5df_29814cuda3std3__45__cpo5beginE - _ZN39_INTERNAL_2b9be4e1_4_k_cu_1562d5df_29814cuda3std6ranges3__45__cpo9iter_moveE)
_ZN39_INTERNAL_2b9be4e1_4_k_cu_1562d5df_29814cuda3std6ranges3__45__cpo9iter_moveE:
	.zero		1
	.type		_ZN39_INTERNAL_2b9be4e1_4_k_cu_1562d5df_29814cuda3std3__45__cpo5beginE,@object
	.size		_ZN39_INTERNAL_2b9be4e1_4_k_cu_1562d5df_29814cuda3std3__45__cpo5beginE,(_ZN39_INTERNAL_2b9be4e1_4_k_cu_1562d5df_29814cuda3std3__441_GLOBAL__N__2b9be4e1_4_k_cu_1562d5df_29816ignoreE - _ZN39_INTERNAL_2b9be4e1_4_k_cu_1562d5df_29814cuda3std3__45__cpo5beginE)
_ZN39_INTERNAL_2b9be4e1_4_k_cu_1562d5df_29814cuda3std3__45__cpo5beginE:
	.zero		1
	.type		_ZN39_INTERNAL_2b9be4e1_4_k_cu_1562d5df_29814cuda3std3__441_GLOBAL__N__2b9be4e1_4_k_cu_1562d5df_29816ignoreE,@object
	.size		_ZN39_INTERNAL_2b9be4e1_4_k_cu_1562d5df_29814cuda3std3__441_GLOBAL__N__2b9be4e1_4_k_cu_1562d5df_29816ignoreE,(_ZN39_INTERNAL_2b9be4e1_4_k_cu_1562d5df_29814cute7productE - _ZN39_INTERNAL_2b9be4e1_4_k_cu_1562d5df_29814cuda3std3__441_GLOBAL__N__2b9be4e1_4_k_cu_1562d5df_29816ignoreE)
_ZN39_INTERNAL_2b9be4e1_4_k_cu_1562d5df_29814cuda3std3__441_GLOBAL__N__2b9be4e1_4_k_cu_1562d5df_29816ignoreE:
	.zero		1
	.type		_ZN39_INTERNAL_2b9be4e1_4_k_cu_1562d5df_29814cute7productE,@object
	.size		_ZN39_INTERNAL_2b9be4e1_4_k_cu_1562d5df_29814cute7productE,(_ZN39_INTERNAL_2b9be4e1_4_k_cu_1562d5df_29814cuda3std3__45__cpo3endE - _ZN39_INTERNAL_2b9be4e1_4_k_cu_1562d5df_29814cute7productE)
_ZN39_INTERNAL_2b9be4e1_4_k_cu_1562d5df_29814cute7productE:
	.zero		1
	.type		_ZN39_INTERNAL_2b9be4e1_4_k_cu_1562d5df_29814cuda3std3__45__cpo3endE,@object
	.size		_ZN39_INTERNAL_2b9be4e1_4_k_cu_1562d5df_29814cuda3std3__45__cpo3endE,(_ZN39_INTERNAL_2b9be4e1_4_k_cu_1562d5df_29814cuda3std3__419piecewise_constructE - _ZN39_INTERNAL_2b9be4e1_4_k_cu_1562d5df_29814cuda3std3__45__cpo3endE)
_ZN39_INTERNAL_2b9be4e1_4_k_cu_1562d5df_29814cuda3std3__45__cpo3endE:
	.zero		1
	.type		_ZN39_INTERNAL_2b9be4e1_4_k_cu_1562d5df_29814cuda3std3__419piecewise_constructE,@object
	.size		_ZN39_INTERNAL_2b9be4e1_4_k_cu_1562d5df_29814cuda3std3__419piecewise_constructE,(_ZN39_INTERNAL_2b9be4e1_4_k_cu_1562d5df_29814cuda3std3__45__cpo4cendE - _ZN39_INTERNAL_2b9be4e1_4_k_cu_1562d5df_29814cuda3std3__419piecewise_constructE)
_ZN39_INTERNAL_2b9be4e1_4_k_cu_1562d5df_29814cuda3std3__419piecewise_constructE:
	.zero		1
	.type		_ZN39_INTERNAL_2b9be4e1_4_k_cu_1562d5df_29814cuda3std3__45__cpo4cendE,@object
	.size		_ZN39_INTERNAL_2b9be4e1_4_k_cu_1562d5df_29814cuda3std3__45__cpo4cendE,(_ZN39_INTERNAL_2b9be4e1_4_k_cu_1562d5df_29814cuda3std6ranges3__45__cpo4swapE - _ZN39_INTERNAL_2b9be4e1_4_k_cu_1562d5df_29814cuda3std3__45__cpo4cendE)
_ZN39_INTERNAL_2b9be4e1_4_k_cu_1562d5df_29814cuda3std3__45__cpo4cendE:
	.zero		1
	.type		_ZN39_INTERNAL_2b9be4e1_4_k_cu_1562d5df_29814cuda3std6ranges3__45__cpo4swapE,@object
	.size		_ZN39_INTERNAL_2b9be4e1_4_k_cu_1562d5df_29814cuda3std6ranges3__45__cpo4swapE,(.L_7 - _ZN39_INTERNAL_2b9be4e1_4_k_cu_1562d5df_29814cuda3std6ranges3__45__cpo4swapE)
_ZN39_INTERNAL_2b9be4e1_4_k_cu_1562d5df_29814cuda3std6ranges3__45__cpo4swapE:
	.zero		1
.L_7:


//--------------------- .nv.constant0._ZN7cutlass13device_kernelINS_4conv6kernel13ConvUniversalINS1_16ConvProblemShapeILNS1_8OperatorE0ELi2EEENS1_10collective14CollectiveConvINS1_46MainloopSm90TmaGmmaWarpSpecializedImplicitGemmILS5_0ELi18ELi2EN4cute5tupleIJNSA_1CILi2EEENSC_ILi1EEESE_EEENS1_36KernelImplicitTmaWarpSpecializedSm90ELi1EEENSB_IJNSC_ILi64EEENSC_ILi128EEENSB_IJSI_EEEEEENS_12float_e4m3_tESM_NSA_8TiledMMAINSA_8MMA_AtomIJNSA_4SM904GMMA31MMA_64x128x32_F32E4M3E4M3_SS_TNILNSQ_7ScaleInE1ELSS_1EEEEEENSA_6LayoutINSB_IJSE_SE_SE_EEENSB_IJNSC_ILi0EEESX_SX_EEEEENSB_IJNSA_10UnderscoreES10_S10_EEEEENS7_6detail26Sm90ImplicitGemmTileTraitsINSA_20SM90_TMA_LOAD_IM2COLENSA_14ComposedLayoutINSA_7SwizzleILi2ELi4ELi3EEENSA_18smem_ptr_flag_bitsILi8EEENSV_INSB_IJNSB_IJNSC_ILi8EEES1B_EEENSB_IJSI_SE_EEENSB_IJSE_NSC_ILi18EEEEEEEEENSB_IJNSB_IJSI_NSC_ILi512EEEEEENSB_IJSE_SX_EEENSB_IJSX_NSC_ILi4096EEEEEEEEEEEEEvEENS14_INSA_23SM90_TMA_LOAD_MULTICASTENS16_IS18_S1A_NSV_INSB_IJNSB_IJS1B_NSC_ILi16EEEEEES1D_S1F_EEENSB_IJS1I_S1J_NSB_IJSX_NSC_ILi8192EEEEEEEEEEEEEvEEEENS_8epilogue10collective6detail29Sm90TmaWarpSpecializedAdapterINS22_15DefaultEpilogueISM_NSB_IJNSB_IJlllEEESE_SX_EEES27_NS21_6thread17LinearCombinationISM_Li1EffLNS28_9ScaleType4KindE0ELNS_15FloatRoundStyleE2ESM_EENS_4gemm15EpilogueDefaultEEEEEvvEEEEvNT_6ParamsE --------------------------
	.section	.nv.constant0._ZN7cutlass13device_kernelINS_4conv6kernel13ConvUniversalINS1_16ConvProblemShapeILNS1_8OperatorE0ELi2EEENS1_10collective14CollectiveConvINS1_46MainloopSm90TmaGmmaWarpSpecializedImplicitGemmILS5_0ELi18ELi2EN4cute5tupleIJNSA_1CILi2EEENSC_ILi1EEESE_EEENS1_36KernelImplicitTmaWarpSpecializedSm90ELi1EEENSB_IJNSC_ILi64EEENSC_ILi128EEENSB_IJSI_EEEEEENS_12float_e4m3_tESM_NSA_8TiledMMAINSA_8MMA_AtomIJNSA_4SM904GMMA31MMA_64x128x32_F32E4M3E4M3_SS_TNILNSQ_7ScaleInE1ELSS_1EEEEEENSA_6LayoutINSB_IJSE_SE_SE_EEENSB_IJNSC_ILi0EEESX_SX_EEEEENSB_IJNSA_10UnderscoreES10_S10_EEEEENS7_6detail26Sm90ImplicitGemmTileTraitsINSA_20SM90_TMA_LOAD_IM2COLENSA_14ComposedLayoutINSA_7SwizzleILi2ELi4ELi3EEENSA_18smem_ptr_flag_bitsILi8EEENSV_INSB_IJNSB_IJNSC_ILi8EEES1B_EEENSB_IJSI_SE_EEENSB_IJSE_NSC_ILi18EEEEEEEEENSB_IJNSB_IJSI_NSC_ILi512EEEEEENSB_IJSE_SX_EEENSB_IJSX_NSC_ILi4096EEEEEEEEEEEEEvEENS14_INSA_23SM90_TMA_LOAD_MULTICASTENS16_IS18_S1A_NSV_INSB_IJNSB_IJS1B_NSC_ILi16EEEEEES1D_S1F_EEENSB_IJS1I_S1J_NSB_IJSX_NSC_ILi8192EEEEEEEEEEEEEvEEEENS_8epilogue10collective6detail29Sm90TmaWarpSpecializedAdapterINS22_15DefaultEpilogueISM_NSB_IJNSB_IJlllEEESE_SX_EEES27_NS21_6thread17LinearCombinationISM_Li1EffLNS28_9ScaleType4KindE0ELNS_15FloatRoundStyleE2ESM_EENS_4gemm15EpilogueDefaultEEEEEvvEEEEvNT_6ParamsE,"a",@progbits
	.sectionflags	@""
	.align	4
.nv.constant0._ZN7cutlass13device_kernelINS_4conv6kernel13ConvUniversalINS1_16ConvProblemShapeILNS1_8OperatorE0ELi2EEENS1_10collective14CollectiveConvINS1_46MainloopSm90TmaGmmaWarpSpecializedImplicitGemmILS5_0ELi18ELi2EN4cute5tupleIJNSA_1CILi2EEENSC_ILi1EEESE_EEENS1_36KernelImplicitTmaWarpSpecializedSm90ELi1EEENSB_IJNSC_ILi64EEENSC_ILi128EEENSB_IJSI_EEEEEENS_12float_e4m3_tESM_NSA_8TiledMMAINSA_8MMA_AtomIJNSA_4SM904GMMA31MMA_64x128x32_F32E4M3E4M3_SS_TNILNSQ_7ScaleInE1ELSS_1EEEEEENSA_6LayoutINSB_IJSE_SE_SE_EEENSB_IJNSC_ILi0EEESX_SX_EEEEENSB_IJNSA_10UnderscoreES10_S10_EEEEENS7_6detail26Sm90ImplicitGemmTileTraitsINSA_20SM90_TMA_LOAD_IM2COLENSA_14ComposedLayoutINSA_7SwizzleILi2ELi4ELi3EEENSA_18smem_ptr_flag_bitsILi8EEENSV_INSB_IJNSB_IJNSC_ILi8EEES1B_EEENSB_IJSI_SE_EEENSB_IJSE_NSC_ILi18EEEEEEEEENSB_IJNSB_IJSI_NSC_ILi512EEEEEENSB_IJSE_SX_EEENSB_IJSX_NSC_ILi4096EEEEEEEEEEEEEvEENS14_INSA_23SM90_TMA_LOAD_MULTICASTENS16_IS18_S1A_NSV_INSB_IJNSB_IJS1B_NSC_ILi16EEEEEES1D_S1F_EEENSB_IJS1I_S1J_NSB_IJSX_NSC_ILi8192EEEEEEEEEEEEEvEEEENS_8epilogue10collective6detail29Sm90TmaWarpSpecializedAdapterINS22_15DefaultEpilogueISM_NSB_IJNSB_IJlllEEESE_SX_EEES27_NS21_6thread17LinearCombinationISM_Li1EffLNS28_9ScaleType4KindE0ELNS_15FloatRoundStyleE2ESM_EENS_4gemm15EpilogueDefaultEEEEEvvEEEEvNT_6ParamsE:
	.zero		1536


//--------------------- SYMBOLS --------------------------

	.type		.nv.reservedSmem.offset0,@object
	.size		.nv.reservedSmem.offset0,0x4
